def matmul_kernel(
    a_ptr,
    b_ptr,
    c_ptr,
    M,
    N,
    K,
    stride_am,
    stride_ak,
    stride_bk,
    stride_bn,
    stride_cm,
    stride_cn,
    BLOCK_M: tl.constexpr,
    BLOCK_N: tl.constexpr,
    BLOCK_K: tl.constexpr,
    GROUP_M: tl.constexpr,
):
    pid = tl.program_id(axis=0)
    num_pid_m = tl.cdiv(M, BLOCK_M)
    num_pid_n = tl.cdiv(N, BLOCK_N)
    num_pid_in_group = GROUP_M * num_pid_n
    group_id = pid // num_pid_in_group
    first_pid_m = group_id * GROUP_M
    group_size_m = min(num_pid_m - first_pid_m, GROUP_M)
    pid_m = first_pid_m + ((pid % num_pid_in_group) % group_size_m)
    pid_n = (pid % num_pid_in_group) // group_size_m

    offs_am = (pid_m * BLOCK_M + tl.arange(0, BLOCK_M)) % M
    offs_bn = (pid_n * BLOCK_N + tl.arange(0, BLOCK_N)) % N
    offs_k = tl.arange(0, BLOCK_K)
    a_ptrs = a_ptr + offs_am[:, None] * stride_am + offs_k[None, :] * stride_ak
    b_ptrs = b_ptr + offs_k[:, None] * stride_bk + offs_bn[None, :] * stride_bn

    acc = tl.zeros((BLOCK_M, BLOCK_N), dtype=tl.float32)
    for kk in range(0, tl.cdiv(K, BLOCK_K)):
        a = tl.load(a_ptrs, mask=offs_k[None, :] < K - kk * BLOCK_K, other=0.0)
        b = tl.load(b_ptrs, mask=offs_k[:, None] < K - kk * BLOCK_K, other=0.0)
        acc = tl.dot(a, b, acc)
        a_ptrs += BLOCK_K * stride_ak
        b_ptrs += BLOCK_K * stride_bk

    c = acc.to(c_ptr.dtype.element_ty)
    offs_cm = pid_m * BLOCK_M + tl.arange(0, BLOCK_M)
    offs_cn = pid_n * BLOCK_N + tl.arange(0, BLOCK_N)
    c_ptrs = c_ptr + offs_cm[:, None] * stride_cm + offs_cn[None, :] * stride_cn
    mask = (offs_cm[:, None] < M) & (offs_cn[None, :] < N)
    tl.store(c_ptrs, c, mask=mask)

# config = {"BLOCK_K": 32, "BLOCK_M": 16, "BLOCK_N": 512, "GROUP_M": 8, "arch": "sm_80", "dtype": "fp16", "num_ctas": 1, "num_stages": 4, "num_warps": 8}
# arch = sm_80


// ===== COMPILED SASS (sm_80) =====

	.target	sm_80

	.elftype	@"ET_EXEC"


//--------------------- .note.nv.tkinfo           --------------------------
	.section	.note.nv.tkinfo,"",@"SHT_NOTE"
	.sectionflags	@"SHF_NOTE_NV_TKINFO"
	.tkinfo
        /*0018*/ 	.word	0x00000002
        /*0030*/ 	.string	""
        /*0030*/ 	.string	"ptxas"
        /*0030*/ 	.string	"Cuda compilation tools, release 13.0, V13.0.88"
        /*0030*/ 	.string	"Build cuda_13.0.r13.0/compiler.36424714_0"
        /*0030*/ 	.string	"-v  -suppress-debug-info  -lineinfo  -arch sm_80 "



//--------------------- .note.nv.cuinfo           --------------------------
	.section	.note.nv.cuinfo,"",@"SHT_NOTE"
	.sectionflags	@"SHF_NOTE_NV_CUINFO"
        /*0018*/ 	.short	0x0002
        /*001a*/ 	.short	0x0050
        /*001c*/ 	.short	0x0082
	.zero		2


//--------------------- .nv.info                  --------------------------
	.section	.nv.info,"",@"SHT_CUDA_INFO"
	.align	4


	//----- nvinfo : EIATTR_REGCOUNT
	.align		4
        /*0000*/ 	.byte	0x04, 0x2f
        /*0002*/ 	.short	(.L_1 - .L_0)
	.align		4
.L_0:
        /*0004*/ 	.word	index@(matmul_kernel)
        /*0008*/ 	.word	0x000000fe


	//----- nvinfo : EIATTR_FRAME_SIZE
	.align		4
.L_1:
        /*000c*/ 	.byte	0x04, 0x11
        /*000e*/ 	.short	(.L_3 - .L_2)
	.align		4
.L_2:
        /*0010*/ 	.word	index@(matmul_kernel)
        /*0014*/ 	.word	0x00000000


	//----- nvinfo : EIATTR_MIN_STACK_SIZE
	.align		4
.L_3:
        /*0018*/ 	.byte	0x04, 0x12
        /*001a*/ 	.short	(.L_5 - .L_4)
	.align		4
.L_4:
        /*001c*/ 	.word	index@(matmul_kernel)
        /*0020*/ 	.word	0x00000000
.L_5:


//--------------------- .nv.info.matmul_kernel    --------------------------
	.section	.nv.info.matmul_kernel,"",@"SHT_CUDA_INFO"
	.sectionflags	@""
	.align	4


	//----- nvinfo : EIATTR_CUDA_API_VERSION
	.align		4
        /*0000*/ 	.byte	0x04, 0x37
        /*0002*/ 	.short	(.L_7 - .L_6)
.L_6:
        /*0004*/ 	.word	0x00000082


	//----- nvinfo : EIATTR_SW2861232_WAR
	.align		4
.L_7:
        /*0008*/ 	.byte	0x01, 0x35
	.zero		2


	//----- nvinfo : EIATTR_PARAM_CBANK
	.align		4
        /*000c*/ 	.byte	0x04, 0x0a
        /*000e*/ 	.short	(.L_9 - .L_8)
	.align		4
.L_8:
        /*0010*/ 	.word	index@(.nv.constant0.matmul_kernel)
        /*0014*/ 	.short	0x0160
        /*0016*/ 	.short	0x0050


	//----- nvinfo : EIATTR_CBANK_PARAM_SIZE
	.align		4
.L_9:
        /*0018*/ 	.byte	0x03, 0x19
        /*001a*/ 	.short	0x0050


	//----- nvinfo : EIATTR_KPARAM_INFO
	.align		4
        /*001c*/ 	.byte	0x04, 0x17
        /*001e*/ 	.short	(.L_11 - .L_10)
.L_10:
        /*0020*/ 	.word	0x00000000
        /*0024*/ 	.short	0x000d
        /*0026*/ 	.short	0x0048
        /*0028*/ 	.byte	0x00, 0xf4, 0x21, 0x00


	//----- nvinfo : EIATTR_KPARAM_INFO
	.align		4
.L_11:
        /*002c*/ 	.byte	0x04, 0x17
        /*002e*/ 	.short	(.L_13 - .L_12)
.L_12:
        /*0030*/ 	.word	0x00000000
        /*0034*/ 	.short	0x000c
        /*0036*/ 	.short	0x0040
        /*0038*/ 	.byte	0x00, 0xf4, 0x21, 0x00


	//----- nvinfo : EIATTR_KPARAM_INFO
	.align		4
.L_13:
        /*003c*/ 	.byte	0x04, 0x17
        /*003e*/ 	.short	(.L_15 - .L_14)
.L_14:
        /*0040*/ 	.word	0x00000000
        /*0044*/ 	.short	0x000b
        /*0046*/ 	.short	0x0038
        /*0048*/ 	.byte	0x00, 0xf0, 0x11, 0x00


	//----- nvinfo : EIATTR_KPARAM_INFO
	.align		4
.L_15:
        /*004c*/ 	.byte	0x04, 0x17
        /*004e*/ 	.short	(.L_17 - .L_16)
.L_16:
        /*0050*/ 	.word	0x00000000
        /*0054*/ 	.short	0x000a
        /*0056*/ 	.short	0x0034
        /*0058*/ 	.byte	0x00, 0xf0, 0x11, 0x00


	//----- nvinfo : EIATTR_KPARAM_INFO
	.align		4
.L_17:
        /*005c*/ 	.byte	0x04, 0x17
        /*005e*/ 	.short	(.L_19 - .L_18)
.L_18:
        /*0060*/ 	.word	0x00000000
        /*0064*/ 	.short	0x0009
        /*0066*/ 	.short	0x0030
        /*0068*/ 	.byte	0x00, 0xf0, 0x11, 0x00


	//----- nvinfo : EIATTR_KPARAM_INFO
	.align		4
.L_19:
        /*006c*/ 	.byte	0x04, 0x17
        /*006e*/ 	.short	(.L_21 - .L_20)
.L_20:
        /*0070*/ 	.word	0x00000000
        /*0074*/ 	.short	0x0008
        /*0076*/ 	.short	0x002c
        /*0078*/ 	.byte	0x00, 0xf0, 0x11, 0x00


	//----- nvinfo : EIATTR_KPARAM_INFO
	.align		4
.L_21:
        /*007c*/ 	.byte	0x04, 0x17
        /*007e*/ 	.short	(.L_23 - .L_22)
.L_22:
        /*0080*/ 	.word	0x00000000
        /*0084*/ 	.short	0x0007
        /*0086*/ 	.short	0x0028
        /*0088*/ 	.byte	0x00, 0xf0, 0x11, 0x00


	//----- nvinfo : EIATTR_KPARAM_INFO
	.align		4
.L_23:
        /*008c*/ 	.byte	0x04, 0x17
        /*008e*/ 	.short	(.L_25 - .L_24)
.L_24:
        /*0090*/ 	.word	0x00000000
        /*0094*/ 	.short	0x0006
        /*0096*/ 	.short	0x0024
        /*0098*/ 	.byte	0x00, 0xf0, 0x11, 0x00


	//----- nvinfo : EIATTR_KPARAM_INFO
	.align		4
.L_25:
        /*009c*/ 	.byte	0x04, 0x17
        /*009e*/ 	.short	(.L_27 - .L_26)
.L_26:
        /*00a0*/ 	.word	0x00000000
        /*00a4*/ 	.short	0x0005
        /*00a6*/ 	.short	0x0020
        /*00a8*/ 	.byte	0x00, 0xf0, 0x11, 0x00


	//----- nvinfo : EIATTR_KPARAM_INFO
	.align		4
.L_27:
        /*00ac*/ 	.byte	0x04, 0x17
        /*00ae*/ 	.short	(.L_29 - .L_28)
.L_28:
        /*00b0*/ 	.word	0x00000000
        /*00b4*/ 	.short	0x0004
        /*00b6*/ 	.short	0x001c
        /*00b8*/ 	.byte	0x00, 0xf0, 0x11, 0x00


	//----- nvinfo : EIATTR_KPARAM_INFO
	.align		4
.L_29:
        /*00bc*/ 	.byte	0x04, 0x17
        /*00be*/ 	.short	(.L_31 - .L_30)
.L_30:
        /*00c0*/ 	.word	0x00000000
        /*00c4*/ 	.short	0x0003
        /*00c6*/ 	.short	0x0018
        /*00c8*/ 	.byte	0x00, 0xf0, 0x11, 0x00


	//----- nvinfo : EIATTR_KPARAM_INFO
	.align		4
.L_31:
        /*00cc*/ 	.byte	0x04, 0x17
        /*00ce*/ 	.short	(.L_33 - .L_32)
.L_32:
        /*00d0*/ 	.word	0x00000000
        /*00d4*/ 	.short	0x0002
        /*00d6*/ 	.short	0x0010
        /*00d8*/ 	.byte	0x00, 0xf4, 0x21, 0x00


	//----- nvinfo : EIATTR_KPARAM_INFO
	.align		4
.L_33:
        /*00dc*/ 	.byte	0x04, 0x17
        /*00de*/ 	.short	(.L_35 - .L_34)
.L_34:
        /*00e0*/ 	.word	0x00000000
        /*00e4*/ 	.short	0x0001
        /*00e6*/ 	.short	0x0008
        /*00e8*/ 	.byte	0x00, 0xf4, 0x21, 0x00


	//----- nvinfo : EIATTR_KPARAM_INFO
	.align		4
.L_35:
        /*00ec*/ 	.byte	0x04, 0x17
        /*00ee*/ 	.short	(.L_37 - .L_36)
.L_36:
        /*00f0*/ 	.word	0x00000000
        /*00f4*/ 	.short	0x0000
        /*00f6*/ 	.short	0x0000
        /*00f8*/ 	.byte	0x00, 0xf4, 0x21, 0x00


	//----- nvinfo : EIATTR_MAXREG_COUNT
	.align		4
.L_37:
        /*00fc*/ 	.byte	0x03, 0x1b
        /*00fe*/ 	.short	0x00ff


	//----- nvinfo : EIATTR_NUM_BARRIERS
	.align		4
        /*0100*/ 	.byte	0x02, 0x4c
        /*0102*/ 	.byte	0x01
	.zero		1


	//----- nvinfo : EIATTR_MERCURY_ISA_VERSION
	.align		4
        /*0104*/ 	.byte	0x03, 0x5f
        /*0106*/ 	.short	0x0000


	//----- nvinfo : EIATTR_EXIT_INSTR_OFFSETS
	.align		4
        /*0108*/ 	.byte	0x04, 0x1c
        /*010a*/ 	.short	(.L_39 - .L_38)


	//   ....[0]....
.L_38:
        /*010c*/ 	.word	0x00008400


	//   ....[1]....
        /*0110*/ 	.word	0x00008430


	//----- nvinfo : EIATTR_REQNTID
	.align		4
.L_39:
        /*0114*/ 	.byte	0x04, 0x10
        /*0116*/ 	.short	(.L_41 - .L_40)
.L_40:
        /*0118*/ 	.word	0x00000100
        /*011c*/ 	.word	0x00000001
        /*0120*/ 	.word	0x00000001
.L_41:


//--------------------- .nv.callgraph             --------------------------
	.section	.nv.callgraph,"",@"SHT_CUDA_CALLGRAPH"
	.align	4
	.sectionentsize	8
	.align		4
        /*0000*/ 	.word	0x00000000
	.align		4
        /*0004*/ 	.word	0xffffffff
	.align		4
        /*0008*/ 	.word	0x00000000
	.align		4
        /*000c*/ 	.word	0xfffffffe
	.align		4
        /*0010*/ 	.word	0x00000000
	.align		4
        /*0014*/ 	.word	0xfffffffd
	.align		4
        /*0018*/ 	.word	0x00000000
	.align		4
        /*001c*/ 	.word	0xfffffffc


//--------------------- .nv.rel.action            --------------------------
	.section	.nv.rel.action,"",@"SHT_CUDA_RELOCINFO"
	.align	8
	.sectionentsize	8
        /*0000*/ 	.byte	0x73, 0x00, 0x00, 0x00, 0x00, 0x00, 0x00, 0x00, 0x00, 0x00, 0x00, 0x11, 0x25, 0x00, 0x05, 0x36


//--------------------- .nv.constant0.matmul_kernel --------------------------
	.section	.nv.constant0.matmul_kernel,"a",@progbits
	.sectionflags	@""
	.align	4
.nv.constant0.matmul_kernel:
	.zero		432


//--------------------- .text.matmul_kernel       --------------------------
	.section	.text.matmul_kernel,"ax",@progbits
	.sectioninfo	@"SHI_REGISTERS=254"
	.align	128
        .global         matmul_kernel
        .type           matmul_kernel,@function
        .size           matmul_kernel,(.L_x_5 - matmul_kernel)
        .other          matmul_kernel,@"STO_CUDA_ENTRY STV_DEFAULT"
matmul_kernel:
.text.matmul_kernel:
[----:B------:R-:W-:Y:S02]  /*0000*/  IMAD.MOV.U32 R1, RZ, RZ, c[0x0][0x28] ;  /* 0x00000a00ff017624 */ /* 0x000fe400078e00ff */
[----:B------:R-:W-:Y:S01]  /*0010*/  IMAD.MOV.U32 R0, RZ, RZ, c[0x0][0x17c] ;  /* 0x00005f00ff007624 */ /* 0x000fe200078e00ff */
[----:B------:R-:W0:Y:S01]  /*0020*/  S2R R5, SR_CTAID.X ;  /* 0x0000000000057919 */ /* 0x000e220000002500 */
[----:B------:R-:W-:Y:S01]  /*0030*/  IMAD.MOV.U32 R18, RZ, RZ, c[0x0][0x180] ;  /* 0x00006000ff127624 */ /* 0x000fe200078e00ff */
[----:B------:R-:W-:Y:S02]  /*0040*/  ULDC UR4, c[0x0][0x180] ;  /* 0x0000600000047ab9 */ /* 0x000fe40000000800 */
[----:B------:R-:W-:Y:S01]  /*0050*/  IADD3 R0, R0, 0x1ff, RZ ;  /* 0x000001ff00007810 */ /* 0x000fe20007ffe0ff */
[----:B------:R-:W-:Y:S01]  /*0060*/  ULDC.64 UR6, c[0x0][0x118] ;  /* 0x0000460000067ab9 */ /* 0x000fe20000000a00 */
[----:B------:R-:W-:Y:S02]  /*0070*/  IADD3 R18, R18, 0x1f, RZ ;  /* 0x0000001f12127810 */ /* 0x000fe40007ffe0ff */
[----:B------:R-:W-:-:S04]  /*0080*/  SHF.R.S32.HI R3, RZ, 0x1f, R0 ;  /* 0x0000001fff037819 */ /* 0x000fc80000011400 */
[----:B------:R-:W-:-:S04]  /*0090*/  LEA.HI R3, R3, R0, RZ, 0x9 ;  /* 0x0000000003037211 */ /* 0x000fc800078f48ff */
[----:B------:R-:W-:-:S05]  /*00a0*/  SHF.R.S32.HI R3, RZ, 0x9, R3 ;  /* 0x00000009ff037819 */ /* 0x000fca0000011403 */
[----:B------:R-:W-:Y:S01]  /*00b0*/  IMAD.SHL.U32 R4, R3, 0x8, RZ ;  /* 0x0000000803047824 */ /* 0x000fe200078e00ff */
[----:B0-----:R-:W-:-:S04]  /*00c0*/  IABS R8, R5 ;  /* 0x0000000500087213 */ /* 0x001fc80000000000 */
[-C--:B------:R-:W-:Y:S02]  /*00d0*/  IABS R7, R4.reuse ;  /* 0x0000000400077213 */ /* 0x080fe40000000000 */
[----:B------:R-:W-:Y:S02]  /*00e0*/  IABS R10, R4 ;  /* 0x00000004000a7213 */ /* 0x000fe40000000000 */
[----:B------:R-:W0:Y:S08]  /*00f0*/  I2F.RP R0, R7 ;  /* 0x0000000700007306 */ /* 0x000e300000209400 */
[----:B0-----:R-:W0:Y:S02]  /*0100*/  MUFU.RCP R0, R0 ;  /* 0x0000000000007308 */ /* 0x001e240000001000 */
[----:B0-----:R-:W-:Y:S01]  /*0110*/  IADD3 R2, R0, 0xffffffe, RZ ;  /* 0x0ffffffe00027810 */ /* 0x001fe20007ffe0ff */
[----:B------:R-:W-:-:S05]  /*0120*/  IMAD.MOV R0, RZ, RZ, -R10 ;  /* 0x000000ffff007224 */ /* 0x000fca00078e0a0a */
[----:B------:R0:W1:Y:S02]  /*0130*/  F2I.FTZ.U32.TRUNC.NTZ R3, R2 ;  /* 0x0000000200037305 */ /* 0x000064000021f000 */
[----:B0-----:R-:W-:Y:S02]  /*0140*/  IMAD.MOV.U32 R2, RZ, RZ, RZ ;  /* 0x000000ffff027224 */ /* 0x001fe400078e00ff */
[----:B-1----:R-:W-:-:S04]  /*0150*/  IMAD.MOV R6, RZ, RZ, -R3 ;  /* 0x000000ffff067224 */ /* 0x002fc800078e0a03 */
[----:B------:R-:W-:Y:S02]  /*0160*/  IMAD R9, R6, R7, RZ ;  /* 0x0000000706097224 */ /* 0x000fe400078e02ff */
[----:B------:R-:W-:Y:S02]  /*0170*/  IMAD.MOV.U32 R6, RZ, RZ, R8 ;  /* 0x000000ffff067224 */ /* 0x000fe400078e0008 */
[----:B------:R-:W-:-:S06]  /*0180*/  IMAD.HI.U32 R3, R3, R9, R2 ;  /* 0x0000000903037227 */ /* 0x000fcc00078e0002 */
[----:B------:R-:W-:-:S04]  /*0190*/  IMAD.HI.U32 R3, R3, R6, RZ ;  /* 0x0000000603037227 */ /* 0x000fc800078e00ff */
[----:B------:R-:W-:-:S05]  /*01a0*/  IMAD R0, R3, R0, R6 ;  /* 0x0000000003007224 */ /* 0x000fca00078e0206 */
[----:B------:R-:W-:-:S13]  /*01b0*/  ISETP.GT.U32.AND P1, PT, R7, R0, PT ;  /* 0x000000000700720c */ /* 0x000fda0003f24070 */
[----:B------:R-:W-:Y:S01]  /*01c0*/  @!P1 IMAD.IADD R0, R0, 0x1, -R7 ;  /* 0x0000000100009824 */ /* 0x000fe200078e0a07 */
[----:B------:R-:W-:Y:S02]  /*01d0*/  @!P1 IADD3 R3, R3, 0x1, RZ ;  /* 0x0000000103039810 */ /* 0x000fe40007ffe0ff */
[----:B------:R-:W-:Y:S02]  /*01e0*/  ISETP.NE.AND P1, PT, R4, RZ, PT ;  /* 0x000000ff0400720c */ /* 0x000fe40003f25270 */
[----:B------:R-:W-:Y:S02]  /*01f0*/  ISETP.GE.U32.AND P0, PT, R0, R7, PT ;  /* 0x000000070000720c */ /* 0x000fe40003f06070 */
[----:B------:R-:W-:-:S04]  /*0200*/  LOP3.LUT R0, R5, R4, RZ, 0x3c, !PT ;  /* 0x0000000405007212 */ /* 0x000fc800078e3cff */
[----:B------:R-:W-:Y:S01]  /*0210*/  ISETP.GE.AND P2, PT, R0, RZ, PT ;  /* 0x000000ff0000720c */ /* 0x000fe20003f46270 */
[----:B------:R-:W-:-:S05]  /*0220*/  IMAD.MOV.U32 R0, RZ, RZ, c[0x0][0x178] ;  /* 0x00005e00ff007624 */ /* 0x000fca00078e00ff */
[----:B------:R-:W-:Y:S02]  /*0230*/  IADD3 R0, R0, 0xf, RZ ;  /* 0x0000000f00007810 */ /* 0x000fe40007ffe0ff */
[----:B------:R-:W-:-:S05]  /*0240*/  @P0 IADD3 R3, R3, 0x1, RZ ;  /* 0x0000000103030810 */ /* 0x000fca0007ffe0ff */
[----:B------:R-:W-:Y:S01]  /*0250*/  IMAD.MOV.U32 R2, RZ, RZ, R3 ;  /* 0x000000ffff027224 */ /* 0x000fe200078e0003 */
[----:B------:R-:W-:-:S03]  /*0260*/  SHF.R.S32.HI R3, RZ, 0x1f, R0 ;  /* 0x0000001fff037819 */ /* 0x000fc60000011400 */
[----:B------:R-:W-:Y:S01]  /*0270*/  @!P2 IMAD.MOV R2, RZ, RZ, -R2 ;  /* 0x000000ffff02a224 */ /* 0x000fe200078e0a02 */
[----:B------:R-:W-:Y:S02]  /*0280*/  @!P1 LOP3.LUT R2, RZ, R4, RZ, 0x33, !PT ;  /* 0x00000004ff029212 */ /* 0x000fe400078e33ff */
[----:B------:R-:W-:-:S03]  /*0290*/  LEA.HI R3, R3, R0, RZ, 0x4 ;  /* 0x0000000003037211 */ /* 0x000fc600078f20ff */
[----:B------:R-:W-:Y:S02]  /*02a0*/  IMAD.SHL.U32 R6, R2, 0x8, RZ ;  /* 0x0000000802067824 */ /* 0x000fe400078e00ff */
[----:B------:R-:W-:-:S03]  /*02b0*/  IMAD.MOV R2, RZ, RZ, -R2 ;  /* 0x000000ffff027224 */ /* 0x000fc600078e0a02 */
[----:B------:R-:W-:Y:S01]  /*02c0*/  LEA.HI.SX32 R3, R3, -R6, 0x1c ;  /* 0x8000000603037211 */ /* 0x000fe200078fe2ff */
[----:B------:R-:W-:-:S03]  /*02d0*/  IMAD R4, R4, R2, R5 ;  /* 0x0000000204047224 */ /* 0x000fc600078e0205 */
[----:B------:R-:W-:Y:S02]  /*02e0*/  IMNMX R11, R3, 0x8, PT ;  /* 0x00000008030b7817 */ /* 0x000fe40003800200 */
[----:B------:R-:W-:Y:S02]  /*02f0*/  IABS R9, R4 ;  /* 0x0000000400097213 */ /* 0x000fe40000000000 */
[----:B------:R-:W-:-:S04]  /*0300*/  IABS R7, R11 ;  /* 0x0000000b00077213 */ /* 0x000fc80000000000 */
[----:B------:R-:W0:Y:S08]  /*0310*/  I2F.RP R0, R7 ;  /* 0x0000000700007306 */ /* 0x000e300000209400 */
[----:B0-----:R-:W0:Y:S02]  /*0320*/  MUFU.RCP R0, R0 ;  /* 0x0000000000007308 */ /* 0x001e240000001000 */
[----:B0-----:R-:W-:-:S06]  /*0330*/  IADD3 R3, R0, 0xffffffe, RZ ;  /* 0x0ffffffe00037810 */ /* 0x001fcc0007ffe0ff */
[----:B------:R-:W0:Y:S02]  /*0340*/  F2I.FTZ.U32.TRUNC.NTZ R3, R3 ;  /* 0x0000000300037305 */ /* 0x000e24000021f000 */
[----:B0-----:R-:W-:-:S04]  /*0350*/  IMAD.MOV R8, RZ, RZ, -R3 ;  /* 0x000000ffff087224 */ /* 0x001fc800078e0a03 */
[----:B------:R-:W-:Y:S01]  /*0360*/  IMAD.MOV.U32 R2, RZ, RZ, R8 ;  /* 0x000000ffff027224 */ /* 0x000fe200078e0008 */
[----:B------:R-:W-:-:S03]  /*0370*/  IABS R8, R11 ;  /* 0x0000000b00087213 */ /* 0x000fc60000000000 */
[----:B------:R-:W-:Y:S02]  /*0380*/  IMAD R5, R2, R7, RZ ;  /* 0x0000000702057224 */ /* 0x000fe400078e02ff */
[----:B------:R-:W-:Y:S02]  /*0390*/  IMAD.MOV.U32 R2, RZ, RZ, RZ ;  /* 0x000000ffff027224 */ /* 0x000fe400078e00ff */
[----:B------:R-:W-:Y:S02]  /*03a0*/  IMAD.MOV R0, RZ, RZ, -R8 ;  /* 0x000000ffff007224 */ /* 0x000fe400078e0a08 */
        /* <DEDUP_REMOVED lines=9> */
[----:B------:R-:W-:Y:S02]  /*0440*/  ISETP.GE.AND P2, PT, R0, RZ, PT ;  /* 0x000000ff0000720c */ /* 0x000fe40003f46270 */
[----:B------:R-:W0:Y:S05]  /*0450*/  S2R R0, SR_TID.X ;  /* 0x0000000000007919 */ /* 0x000e2a0000002100 */
[----:B------:R-:W-:Y:S02]  /*0460*/  @P0 IADD3 R2, R2, 0x1, RZ ;  /* 0x0000000102020810 */ /* 0x000fe40007ffe0ff */
[----:B------:R-:W-:Y:S02]  /*0470*/  ISETP.GT.AND P0, PT, R18, 0x1f, PT ;  /* 0x0000001f1200780c */ /* 0x000fe40003f04270 */
[----:B------:R-:W-:-:S05]  /*0480*/  MOV R5, R2 ;  /* 0x0000000200057202 */ /* 0x000fca0000000f00 */
[----:B------:R-:W-:Y:S01]  /*0490*/  @!P2 IMAD.MOV R5, RZ, RZ, -R5 ;  /* 0x000000ffff05a224 */ /* 0x000fe200078e0a05 */
[----:B------:R-:W-:-:S05]  /*04a0*/  @!P1 LOP3.LUT R5, RZ, R11, RZ, 0x33, !PT ;  /* 0x0000000bff059212 */ /* 0x000fca00078e33ff */
[----:B------:R-:W-:Y:S02]  /*04b0*/  IMAD.MOV R2, RZ, RZ, -R5 ;  /* 0x000000ffff027224 */ /* 0x000fe400078e0a05 */
[----:B------:R-:W-:Y:S02]  /*04c0*/  IMAD.SHL.U32 R5, R5, 0x200, RZ ;  /* 0x0000020005057824 */ /* 0x000fe400078e00ff */
[----:B------:R-:W-:Y:S01]  /*04d0*/  IMAD R2, R11, R2, R4 ;  /* 0x000000020b027224 */ /* 0x000fe200078e0204 */
[----:B0-----:R-:W-:Y:S02]  /*04e0*/  SHF.R.U32.HI R221, RZ, 0x4, R0 ;  /* 0x00000004ffdd7819 */ /* 0x001fe40000011600 */
[----:B------:R-:W-:Y:S01]  /*04f0*/  LOP3.LUT R3, R0, 0xf, RZ, 0xc0, !PT ;  /* 0x0000000f00037812 */ /* 0x000fe200078ec0ff */
[----:B------:R-:W-:Y:S01]  /*0500*/  IMAD.IADD R2, R6, 0x1, R2 ;  /* 0x0000000106027824 */ /* 0x000fe200078e0202 */
[----:B------:R-:W-:Y:S02]  /*0510*/  SGXT.U32 R221, R221, 0x4 ;  /* 0x00000004dddd781a */ /* 0x000fe40000000000 */
[----:B------:R-:W-:Y:S01]  /*0520*/  LOP3.LUT R6, R0, 0xe0, RZ, 0xc0, !PT ;  /* 0x000000e000067812 */ /* 0x000fe200078ec0ff */
[----:B------:R-:W-:Y:S01]  /*0530*/  IMAD R2, R2, 0x10, R3 ;  /* 0x0000001002027824 */ /* 0x000fe200078e0203 */
[----:B------:R-:W-:-:S02]  /*0540*/  LOP3.LUT R3, R0, 0x1f, RZ, 0xc0, !PT ;  /* 0x0000001f00037812 */ /* 0x000fc400078ec0ff */
[----:B------:R-:W-:Y:S01]  /*0550*/  LOP3.LUT R4, R221, 0x10, RZ, 0xfc, !PT ;  /* 0x00000010dd047812 */ /* 0x000fe200078efcff */
[----:B------:R-:W-:Y:S05]  /*0560*/  @P0 BRA `(.L_x_0) ;  /* 0x000000c000000947 */ /* 0x000fea0003800000 */
[----:B------:R-:W-:Y:S01]  /*0570*/  IMAD.SHL.U32 R7, R0, 0x20, RZ ;  /* 0x0000002000077824 */ /* 0x000fe200078e00ff */
[----:B------:R-:W-:Y:S01]  /*0580*/  CS2R R104, SRZ ;  /* 0x0000000000687805 */ /* 0x000fe2000001ff00 */
[----:B------:R-:W-:Y:S01]  /*0590*/  IMAD.SHL.U32 R6, R6, 0x10, RZ ;  /* 0x0000001006067824 */ /* 0x000fe200078e00ff */
[----:B------:R-:W-:Y:S01]  /*05a0*/  CS2R R106, SRZ ;  /* 0x00000000006a7805 */ /* 0x000fe2000001ff00 */
[----:B------:R-:W-:Y:S01]  /*05b0*/  CS2R R16, SRZ ;  /* 0x0000000000107805 */ /* 0x000fe2000001ff00 */
[----:B------:R-:W-:Y:S01]  /*05c0*/  CS2R R18, SRZ ;  /* 0x0000000000127805 */ /* 0x000fe2000001ff00 */
[----:B------:R-:W-:Y:S01]  /*05d0*/  CS2R R12, SRZ ;  /* 0x00000000000c7805 */ /* 0x000fe2000001ff00 */
[----:B------:R-:W-:Y:S01]  /*05e0*/  CS2R R14, SRZ ;  /* 0x00000000000e7805 */ /* 0x000fe2000001ff00 */
[----:B------:R-:W-:Y:S01]  /*05f0*/  CS2R R8, SRZ ;  /* 0x0000000000087805 */ /* 0x000fe2000001ff00 */
[----:B------:R-:W-:Y:S01]  /*0600*/  CS2R R10, SRZ ;  /* 0x00000000000a7805 */ /* 0x000fe2000001ff00 */
[----:B------:R-:W-:Y:S01]  /*0610*/  LOP3.LUT R7, R7, 0x60, RZ, 0xc0, !PT ;  /* 0x0000006007077812 */ /* 0x000fe200078ec0ff */
[----:B------:R-:W-:Y:S05]  /*0620*/  BRA `(.L_x_1) ;  /* 0x00006f3000007947 */ /* 0x000fea0003800000 */
.L_x_0:
[----:B------:R-:W-:Y:S01]  /*0630*/  IABS R7, c[0x0][0x17c] ;  /* 0x00005f0000077a13 */ /* 0x000fe20000000000 */
[----:B------:R-:W-:Y:S01]  /*0640*/  CS2R R108, SRZ ;  /* 0x00000000006c7805 */ /* 0x000fe2000001ff00 */
[C---:B------:R-:W-:Y:S01]  /*0650*/  LEA.HI R9, R6.reuse, R5, RZ, 0x1b ;  /* 0x0000000506097211 */ /* 0x040fe200078fd8ff */
[----:B------:R-:W-:Y:S01]  /*0660*/  IMAD.SHL.U32 R6, R6, 0x10, RZ ;  /* 0x0000001006067824 */ /* 0x000fe200078e00ff */
[----:B------:R-:W0:Y:S01]  /*0670*/  I2F.RP R8, R7 ;  /* 0x0000000700087306 */ /* 0x000e220000209400 */
[----:B------:R-:W-:Y:S01]  /*0680*/  IABS R84, c[0x0][0x178] ;  /* 0x00005e0000547a13 */ /* 0x000fe20000000000 */
[----:B------:R-:W-:Y:S01]  /*0690*/  CS2R R110, SRZ ;  /* 0x00000000006e7805 */ /* 0x000fe2000001ff00 */
[C---:B------:R-:W-:Y:S01]  /*06a0*/  IADD3 R12, R9.reuse, 0x1f8, RZ ;  /* 0x000001f8090c7810 */ /* 0x040fe20007ffe0ff */
[----:B------:R-:W-:Y:S01]  /*06b0*/  CS2R R104, SRZ ;  /* 0x0000000000687805 */ /* 0x000fe2000001ff00 */
[----:B------:R-:W-:Y:S01]  /*06c0*/  IADD3 R13, R9, 0x1f0, RZ ;  /* 0x000001f0090d7810 */ /* 0x000fe20007ffe0ff */
[----:B------:R-:W-:Y:S01]  /*06d0*/  CS2R R106, SRZ ;  /* 0x00000000006a7805 */ /* 0x000fe2000001ff00 */
[----:B------:R-:W-:Y:S01]  /*06e0*/  IABS R16, R12 ;  /* 0x0000000c00107213 */ /* 0x000fe20000000000 */
[----:B------:R-:W-:Y:S01]  /*06f0*/  CS2R R102, SRZ ;  /* 0x0000000000667805 */ /* 0x000fe2000001ff00 */
[----:B------:R-:W-:-:S02]  /*0700*/  IABS R17, R13 ;  /* 0x0000000d00117213 */ /* 0x000fc40000000000 */
[----:B------:R-:W-:Y:S02]  /*0710*/  ISETP.GE.AND P1, PT, R12, RZ, PT ;  /* 0x000000ff0c00720c */ /* 0x000fe40003f26270 */
[----:B------:R-:W-:Y:S02]  /*0720*/  ISETP.GE.AND P4, PT, R13, RZ, PT ;  /* 0x000000ff0d00720c */ /* 0x000fe40003f86270 */
[C---:B------:R-:W-:Y:S01]  /*0730*/  IADD3 R21, R9.reuse, 0x1d8, RZ ;  /* 0x000001d809157810 */ /* 0x040fe20007ffe0ff */
[----:B0-----:R-:W0:Y:S01]  /*0740*/  MUFU.RCP R8, R8 ;  /* 0x0000000800087308 */ /* 0x001e220000001000 */
[C---:B------:R-:W-:Y:S02]  /*0750*/  IADD3 R20, R9.reuse, 0x1e0, RZ ;  /* 0x000001e009147810 */ /* 0x040fe40007ffe0ff */
[C---:B------:R-:W-:Y:S02]  /*0760*/  IADD3 R23, R9.reuse, 0x1c8, RZ ;  /* 0x000001c809177810 */ /* 0x040fe40007ffe0ff */
[----:B------:R-:W-:-:S02]  /*0770*/  IADD3 R22, R9, 0x1d0, RZ ;  /* 0x000001d009167810 */ /* 0x000fc40007ffe0ff */
[C---:B------:R-:W-:Y:S02]  /*0780*/  IADD3 R24, R9.reuse, 0x1c0, RZ ;  /* 0x000001c009187810 */ /* 0x040fe40007ffe0ff */
[C---:B------:R-:W-:Y:S02]  /*0790*/  IADD3 R25, R9.reuse, 0x1b8, RZ ;  /* 0x000001b809197810 */ /* 0x040fe40007ffe0ff */
[C---:B------:R-:W-:Y:S02]  /*07a0*/  IADD3 R32, R9.reuse, 0x188, RZ ;  /* 0x0000018809207810 */ /* 0x040fe40007ffe0ff */
[C---:B------:R-:W-:Y:S02]  /*07b0*/  IADD3 R31, R9.reuse, 0x190, RZ ;  /* 0x00000190091f7810 */ /* 0x040fe40007ffe0ff */
[----:B------:R-:W-:Y:S02]  /*07c0*/  IADD3 R33, R9, 0x180, RZ ;  /* 0x0000018009217810 */ /* 0x000fe40007ffe0ff */
[----:B0-----:R-:W-:-:S02]  /*07d0*/  IADD3 R10, R8, 0xffffffe, RZ ;  /* 0x0ffffffe080a7810 */ /* 0x001fc40007ffe0ff */
[C---:B------:R-:W-:Y:S02]  /*07e0*/  IADD3 R34, R9.reuse, 0x178, RZ ;  /* 0x0000017809227810 */ /* 0x040fe40007ffe0ff */
[----:B------:R0:W1:Y:S01]  /*07f0*/  F2I.FTZ.U32.TRUNC.NTZ R11, R10 ;  /* 0x0000000a000b7305 */ /* 0x000062000021f000 */
[----:B------:R-:W-:Y:S02]  /*0800*/  IABS R29, R33 ;  /* 0x00000021001d7213 */ /* 0x000fe40000000000 */
[----:B------:R-:W-:Y:S02]  /*0810*/  IABS R30, R34 ;  /* 0x00000022001e7213 */ /* 0x000fe40000000000 */
[C---:B------:R-:W-:Y:S02]  /*0820*/  IADD3 R35, R9.reuse, 0x170, RZ ;  /* 0x0000017009237810 */ /* 0x040fe40007ffe0ff */
[C---:B------:R-:W-:Y:S01]  /*0830*/  IADD3 R36, R9.reuse, 0x168, RZ ;  /* 0x0000016809247810 */ /* 0x040fe20007ffe0ff */
[----:B0-----:R-:W-:Y:S01]  /*0840*/  IMAD.MOV.U32 R10, RZ, RZ, RZ ;  /* 0x000000ffff0a7224 */ /* 0x001fe200078e00ff */
[----:B------:R-:W-:-:S02]  /*0850*/  IADD3 R37, R9, 0x160, RZ ;  /* 0x0000016009257810 */ /* 0x000fc40007ffe0ff */
[C---:B------:R-:W-:Y:S02]  /*0860*/  IADD3 R38, R9.reuse, 0x158, RZ ;  /* 0x0000015809267810 */ /* 0x040fe40007ffe0ff */
[C---:B------:R-:W-:Y:S01]  /*0870*/  IADD3 R40, R9.reuse, 0x148, RZ ;  /* 0x0000014809287810 */ /* 0x040fe20007ffe0ff */
[--C-:B-1----:R-:W-:Y:S01]  /*0880*/  IMAD.MOV R14, RZ, RZ, -R11.reuse ;  /* 0x000000ffff0e7224 */ /* 0x102fe200078e0a0b */
[C---:B------:R-:W-:Y:S02]  /*0890*/  IADD3 R39, R9.reuse, 0x150, RZ ;  /* 0x0000015009277810 */ /* 0x040fe40007ffe0ff */
[C---:B------:R-:W-:Y:S01]  /*08a0*/  IADD3 R41, R9.reuse, 0x140, RZ ;  /* 0x0000014009297810 */ /* 0x040fe20007ffe0ff */
[----:B------:R-:W-:Y:S01]  /*08b0*/  IMAD R15, R14, R7, RZ ;  /* 0x000000070e0f7224 */ /* 0x000fe200078e02ff */
[C---:B------:R-:W-:Y:S02]  /*08c0*/  IADD3 R44, R9.reuse, 0x128, RZ ;  /* 0x00000128092c7810 */ /* 0x040fe40007ffe0ff */
[----:B------:R-:W-:Y:S01]  /*08d0*/  IADD3 R45, R9, 0x120, RZ ;  /* 0x00000120092d7810 */ /* 0x000fe20007ffe0ff */
[----:B------:R-:W-:Y:S01]  /*08e0*/  IMAD.HI.U32 R8, R11, R15, R10 ;  /* 0x0000000f0b087227 */ /* 0x000fe200078e000a */
[----:B------:R-:W-:-:S02]  /*08f0*/  IADD3 R15, R9, 0x1e8, RZ ;  /* 0x000001e8090f7810 */ /* 0x000fc40007ffe0ff */
[----:B------:R-:W-:Y:S02]  /*0900*/  SHF.R.S32.HI R11, RZ, 0x1f, R18 ;  /* 0x0000001fff0b7819 */ /* 0x000fe40000011412 */
[----:B------:R-:W-:Y:S01]  /*0910*/  IABS R19, R15 ;  /* 0x0000000f00137213 */ /* 0x000fe20000000000 */
[C---:B------:R-:W-:Y:S01]  /*0920*/  IMAD.HI.U32 R10, R8.reuse, R16, RZ ;  /* 0x00000010080a7227 */ /* 0x040fe200078e00ff */
[----:B------:R-:W-:Y:S02]  /*0930*/  LEA.HI R18, R11, R18, RZ, 0x5 ;  /* 0x000000120b127211 */ /* 0x000fe400078f28ff */
[----:B------:R-:W-:Y:S01]  /*0940*/  ISETP.GE.AND P2, PT, R15, RZ, PT ;  /* 0x000000ff0f00720c */ /* 0x000fe20003f46270 */
[C---:B------:R-:W-:Y:S01]  /*0950*/  IMAD.HI.U32 R14, R8.reuse, R17, RZ ;  /* 0x00000011080e7227 */ /* 0x040fe200078e00ff */
[----:B------:R-:W-:Y:S02]  /*0960*/  IABS R15, R20 ;  /* 0x00000014000f7213 */ /* 0x000fe40000000000 */
[C---:B------:R-:W-:Y:S01]  /*0970*/  IADD3 R46, R9.reuse, 0x118, RZ ;  /* 0x00000118092e7810 */ /* 0x040fe20007ffe0ff */
[----:B------:R-:W-:Y:S01]  /*0980*/  IMAD.MOV R11, RZ, RZ, -R10 ;  /* 0x000000ffff0b7224 */ /* 0x000fe200078e0a0a */
[C---:B------:R-:W-:Y:S01]  /*0990*/  IADD3 R47, R9.reuse, 0x110, RZ ;  /* 0x00000110092f7810 */ /* 0x040fe20007ffe0ff */
[----:B------:R-:W-:Y:S01]  /*09a0*/  IMAD.HI.U32 R10, R8, R19, RZ ;  /* 0x00000013080a7227 */ /* 0x000fe200078e00ff */
[----:B------:R-:W-:-:S02]  /*09b0*/  IADD3 R48, R9, 0x108, RZ ;  /* 0x0000010809307810 */ /* 0x000fc40007ffe0ff */
[----:B------:R-:W-:Y:S01]  /*09c0*/  IABS R43, R47 ;  /* 0x0000002f002b7213 */ /* 0x000fe20000000000 */
[----:B------:R-:W-:Y:S01]  /*09d0*/  IMAD.MOV R14, RZ, RZ, -R14 ;  /* 0x000000ffff0e7224 */ /* 0x000fe200078e0a0e */
[C---:B------:R-:W-:Y:S01]  /*09e0*/  IADD3 R52, R9.reuse, 0xe0, RZ ;  /* 0x000000e009347810 */ /* 0x040fe20007ffe0ff */
[----:B------:R-:W-:Y:S01]  /*09f0*/  IMAD.MOV R10, RZ, RZ, -R10 ;  /* 0x000000ffff0a7224 */ /* 0x000fe200078e0a0a */
[----:B------:R-:W-:Y:S01]  /*0a00*/  IADD3 R53, R9, 0xd8, RZ ;  /* 0x000000d809357810 */ /* 0x000fe20007ffe0ff */
[C---:B------:R-:W-:Y:S01]  /*0a10*/  IMAD R12, R7.reuse, R14, R17 ;  /* 0x0000000e070c7224 */ /* 0x040fe200078e0211 */
[----:B------:R-:W-:Y:S01]  /*0a20*/  IABS R17, R22 ;  /* 0x0000001600117213 */ /* 0x000fe20000000000 */
[C---:B------:R-:W-:Y:S01]  /*0a30*/  IMAD R13, R7.reuse, R11, R16 ;  /* 0x0000000b070d7224 */ /* 0x040fe200078e0210 */
[----:B------:R-:W-:Y:S01]  /*0a40*/  IABS R16, R21 ;  /* 0x0000001500107213 */ /* 0x000fe20000000000 */
[C---:B------:R-:W-:Y:S01]  /*0a50*/  IMAD R14, R7.reuse, R10, R19 ;  /* 0x0000000a070e7224 */ /* 0x040fe200078e0213 */
[C---:B------:R-:W-:Y:S01]  /*0a60*/  ISETP.GT.U32.AND P3, PT, R7.reuse, R12, PT ;  /* 0x0000000c0700720c */ /* 0x040fe20003f64070 */
[----:B------:R-:W-:Y:S01]  /*0a70*/  IMAD.HI.U32 R10, R8, R15, RZ ;  /* 0x0000000f080a7227 */ /* 0x000fe200078e00ff */
[----:B------:R-:W-:-:S02]  /*0a80*/  ISETP.GT.U32.AND P0, PT, R7, R13, PT ;  /* 0x0000000d0700720c */ /* 0x000fc40003f04070 */
[----:B------:R-:W-:Y:S01]  /*0a90*/  ISETP.GT.U32.AND P5, PT, R7, R14, PT ;  /* 0x0000000e0700720c */ /* 0x000fe20003fa4070 */
[----:B------:R-:W-:Y:S01]  /*0aa0*/  IMAD.HI.U32 R11, R8, R16, RZ ;  /* 0x00000010080b7227 */ /* 0x000fe200078e00ff */
[----:B------:R-:W-:Y:S02]  /*0ab0*/  IABS R19, R23 ;  /* 0x0000001700137213 */ /* 0x000fe40000000000 */
[----:B------:R-:W-:Y:S01]  /*0ac0*/  IABS R49, R52 ;  /* 0x0000003400317213 */ /* 0x000fe20000000000 */
[----:B------:R-:W-:Y:S01]  /*0ad0*/  IMAD.MOV R10, RZ, RZ, -R10 ;  /* 0x000000ffff0a7224 */ /* 0x000fe200078e0a0a */
[----:B------:R-:W-:Y:S02]  /*0ae0*/  IADD3 R11, -R11, RZ, RZ ;  /* 0x000000ff0b0b7210 */ /* 0x000fe40007ffe1ff */
[----:B------:R-:W-:Y:S01]  /*0af0*/  IABS R50, R53 ;  /* 0x0000003500327213 */ /* 0x000fe20000000000 */
[--C-:B------:R-:W-:Y:S01]  /*0b00*/  @!P3 IMAD.IADD R12, R12, 0x1, -R7.reuse ;  /* 0x000000010c0cb824 */ /* 0x100fe200078e0a07 */
[----:B------:R-:W-:Y:S01]  /*0b10*/  ISETP.GE.AND P3, PT, R20, RZ, PT ;  /* 0x000000ff1400720c */ /* 0x000fe20003f66270 */
[--C-:B------:R-:W-:Y:S01]  /*0b20*/  @!P0 IMAD.IADD R13, R13, 0x1, -R7.reuse ;  /* 0x000000010d0d8824 */ /* 0x100fe200078e0a07 */
[----:B------:R-:W-:Y:S01]  /*0b30*/  IADD3 R54, R9, 0xd0, RZ ;  /* 0x000000d009367810 */ /* 0x000fe20007ffe0ff */
[----:B------:R-:W-:Y:S01]  /*0b40*/  @!P5 IMAD.IADD R14, R14, 0x1, -R7 ;  /* 0x000000010e0ed824 */ /* 0x000fe200078e0a07 */
[C---:B------:R-:W-:Y:S01]  /*0b50*/  ISETP.GT.U32.AND P5, PT, R7.reuse, R12, PT ;  /* 0x0000000c0700720c */ /* 0x040fe20003fa4070 */
[C---:B------:R-:W-:Y:S01]  /*0b60*/  IMAD R16, R7.reuse, R11, R16 ;  /* 0x0000000b07107224 */ /* 0x040fe200078e0210 */
[C---:B------:R-:W-:Y:S01]  /*0b70*/  ISETP.GT.U32.AND P6, PT, R7.reuse, R13, PT ;  /* 0x0000000d0700720c */ /* 0x040fe20003fc4070 */
[C---:B------:R-:W-:Y:S01]  /*0b80*/  IMAD R15, R7.reuse, R10, R15 ;  /* 0x0000000a070f7224 */ /* 0x040fe200078e020f */
[----:B------:R-:W-:Y:S01]  /*0b90*/  ISETP.GT.U32.AND P0, PT, R7, R14, PT ;  /* 0x0000000e0700720c */ /* 0x000fe20003f04070 */
[----:B------:R-:W-:Y:S01]  /*0ba0*/  IMAD.HI.U32 R11, R8, R19, RZ ;  /* 0x00000013080b7227 */ /* 0x000fe200078e00ff */
[----:B------:R-:W-:-:S02]  /*0bb0*/  IABS R51, R54 ;  /* 0x0000003600337213 */ /* 0x000fc40000000000 */
[C---:B------:R-:W-:Y:S01]  /*0bc0*/  IADD3 R55, R9.reuse, 0xc8, RZ ;  /* 0x000000c809377810 */ /* 0x040fe20007ffe0ff */
[----:B------:R-:W-:Y:S01]  /*0bd0*/  IMAD.MOV R20, RZ, RZ, -R11 ;  /* 0x000000ffff147224 */ /* 0x000fe200078e0a0b */
[----:B------:R-:W-:Y:S01]  /*0be0*/  IABS R11, R24 ;  /* 0x00000018000b7213 */ /* 0x000fe20000000000 */
[----:B------:R-:W-:Y:S01]  /*0bf0*/  IMAD.HI.U32 R10, R8, R17, RZ ;  /* 0x00000011080a7227 */ /* 0x000fe200078e00ff */
[C---:B------:R-:W-:Y:S02]  /*0c00*/  IADD3 R56, R9.reuse, 0xc0, RZ ;  /* 0x000000c009387810 */ /* 0x040fe40007ffe0ff */
[----:B------:R-:W-:Y:S01]  /*0c10*/  IADD3 R57, R9, 0xb8, RZ ;  /* 0x000000b809397810 */ /* 0x000fe20007ffe0ff */
[--C-:B------:R-:W-:Y:S01]  /*0c20*/  @!P5 IMAD.IADD R12, R12, 0x1, -R7.reuse ;  /* 0x000000010c0cd824 */ /* 0x100fe200078e0a07 */
[----:B------:R-:W-:Y:S01]  /*0c30*/  ISETP.GT.U32.AND P5, PT, R7, R16, PT ;  /* 0x000000100700720c */ /* 0x000fe20003fa4070 */
[----:B------:R-:W-:Y:S01]  /*0c40*/  @!P6 IMAD.IADD R13, R13, 0x1, -R7 ;  /* 0x000000010d0de824 */ /* 0x000fe200078e0a07 */
[----:B------:R-:W-:Y:S01]  /*0c50*/  ISETP.GT.U32.AND P6, PT, R7, R15, PT ;  /* 0x0000000f0700720c */ /* 0x000fe20003fc4070 */
[----:B------:R-:W-:Y:S01]  /*0c60*/  IMAD.MOV R10, RZ, RZ, -R10 ;  /* 0x000000ffff0a7224 */ /* 0x000fe200078e0a0a */
[----:B------:R-:W-:Y:S01]  /*0c70*/  IADD3 R61, R9, 0x90, RZ ;  /* 0x00000090093d7810 */ /* 0x000fe20007ffe0ff */
[----:B------:R-:W-:Y:S01]  /*0c80*/  IMAD R19, R7, R20, R19 ;  /* 0x0000001407137224 */ /* 0x000fe200078e0213 */
[C---:B------:R-:W-:Y:S01]  /*0c90*/  IADD3 R63, R9.reuse, 0x88, RZ ;  /* 0x00000088093f7810 */ /* 0x040fe20007ffe0ff */
[----:B------:R-:W-:Y:S01]  /*0ca0*/  IMAD.MOV.U32 R20, RZ, RZ, R11 ;  /* 0x000000ffff147224 */ /* 0x000fe200078e000b */
[----:B------:R-:W-:Y:S01]  /*0cb0*/  IADD3 R11, R9, 0x1a8, RZ ;  /* 0x000001a8090b7810 */ /* 0x000fe20007ffe0ff */
[----:B------:R-:W-:Y:S01]  /*0cc0*/  IMAD R17, R7, R10, R17 ;  /* 0x0000000a07117224 */ /* 0x000fe200078e0211 */
[----:B------:R-:W-:Y:S01]  /*0cd0*/  IABS R59, R63 ;  /* 0x0000003f003b7213 */ /* 0x000fe20000000000 */
[----:B------:R-:W-:Y:S01]  /*0ce0*/  IMAD.HI.U32 R10, R8, R20, RZ ;  /* 0x00000014080a7227 */ /* 0x000fe200078e00ff */
[----:B------:R-:W-:-:S02]  /*0cf0*/  IADD3 R65, R9, 0x78, RZ ;  /* 0x0000007809417810 */ /* 0x000fc40007ffe0ff */
[----:B------:R-:W-:Y:S01]  /*0d00*/  IADD3 R64, R9, 0x80, RZ ;  /* 0x0000008009407810 */ /* 0x000fe20007ffe0ff */
[--C-:B------:R-:W-:Y:S01]  /*0d10*/  @!P5 IMAD.IADD R16, R16, 0x1, -R7.reuse ;  /* 0x000000011010d824 */ /* 0x100fe200078e0a07 */
[----:B------:R-:W-:Y:S01]  /*0d20*/  IABS R62, R65 ;  /* 0x00000041003e7213 */ /* 0x000fe20000000000 */
[----:B------:R-:W-:Y:S01]  /*0d30*/  @!P6 IMAD.IADD R15, R15, 0x1, -R7 ;  /* 0x000000010f0fe824 */ /* 0x000fe200078e0a07 */
[C---:B------:R-:W-:Y:S01]  /*0d40*/  ISETP.GT.U32.AND P6, PT, R7.reuse, R17, PT ;  /* 0x000000110700720c */ /* 0x040fe20003fc4070 */
[----:B------:R-:W-:Y:S01]  /*0d50*/  @!P1 IMAD.MOV R13, RZ, RZ, -R13 ;  /* 0x000000ffff0d9224 */ /* 0x000fe200078e0a0d */
[C---:B------:R-:W-:Y:S01]  /*0d60*/  ISETP.GT.U32.AND P5, PT, R7.reuse, R16, PT ;  /* 0x000000100700720c */ /* 0x040fe20003fa4070 */
[----:B------:R-:W-:Y:S01]  /*0d70*/  @!P4 IMAD.MOV R12, RZ, RZ, -R12 ;  /* 0x000000ffff0cc224 */ /* 0x000fe200078e0a0c */
[C---:B------:R-:W-:Y:S01]  /*0d80*/  ISETP.GT.U32.AND P1, PT, R7.reuse, R15, PT ;  /* 0x0000000f0700720c */ /* 0x040fe20003f24070 */
[----:B------:R-:W-:Y:S01]  /*0d90*/  IMAD.MOV R10, RZ, RZ, -R10 ;  /* 0x000000ffff0a7224 */ /* 0x000fe200078e0a0a */
[----:B------:R-:W-:Y:S01]  /*0da0*/  ISETP.GT.U32.AND P4, PT, R7, R19, PT ;  /* 0x000000130700720c */ /* 0x000fe20003f84070 */
[--C-:B------:R-:W-:Y:S01]  /*0db0*/  @!P0 IMAD.IADD R14, R14, 0x1, -R7.reuse ;  /* 0x000000010e0e8824 */ /* 0x100fe200078e0a07 */
[----:B------:R-:W-:Y:S01]  /*0dc0*/  ISETP.GE.AND P0, PT, R21, RZ, PT ;  /* 0x000000ff1500720c */ /* 0x000fe20003f06270 */
[----:B------:R-:W-:Y:S01]  /*0dd0*/  IMAD R20, R7, R10, R20 ;  /* 0x0000000a07147224 */ /* 0x000fe200078e0214 */
[----:B------:R-:W-:Y:S01]  /*0de0*/  IABS R21, R25 ;  /* 0x0000001900157213 */ /* 0x000fe20000000000 */
[----:B------:R-:W-:Y:S01]  /*0df0*/  @!P2 IMAD.MOV R14, RZ, RZ, -R14 ;  /* 0x000000ffff0ea224 */ /* 0x000fe200078e0a0e */
[----:B------:R-:W-:Y:S01]  /*0e00*/  ISETP.GE.AND P2, PT, R22, RZ, PT ;  /* 0x000000ff1600720c */ /* 0x000fe20003f46270 */
[--C-:B------:R-:W-:Y:S01]  /*0e10*/  @!P6 IMAD.IADD R17, R17, 0x1, -R7.reuse ;  /* 0x000000011111e824 */ /* 0x100fe200078e0a07 */
[----:B------:R-:W-:Y:S01]  /*0e20*/  IADD3 R22, R9, 0x1a0, RZ ;  /* 0x000001a009167810 */ /* 0x000fe20007ffe0ff */
[--C-:B------:R-:W-:Y:S01]  /*0e30*/  @!P5 IMAD.IADD R16, R16, 0x1, -R7.reuse ;  /* 0x000000011010d824 */ /* 0x100fe200078e0a07 */
[----:B------:R-:W-:Y:S01]  /*0e40*/  ISETP.GT.U32.AND P5, PT, R7, R20, PT ;  /* 0x000000140700720c */ /* 0x000fe20003fa4070 */
[--C-:B------:R-:W-:Y:S01]  /*0e50*/  @!P1 IMAD.IADD R15, R15, 0x1, -R7.reuse ;  /* 0x000000010f0f9824 */ /* 0x100fe200078e0a07 */
[----:B------:R-:W-:Y:S01]  /*0e60*/  ISETP.GE.AND P1, PT, R23, RZ, PT ;  /* 0x000000ff1700720c */ /* 0x000fe20003f26270 */
[----:B------:R-:W-:Y:S01]  /*0e70*/  @!P4 IMAD.IADD R19, R19, 0x1, -R7 ;  /* 0x000000011313c824 */ /* 0x000fe200078e0a07 */
[----:B------:R-:W-:Y:S01]  /*0e80*/  ISETP.GE.AND P4, PT, R24, RZ, PT ;  /* 0x000000ff1800720c */ /* 0x000fe20003f86270 */
[----:B------:R-:W-:Y:S01]  /*0e90*/  IMAD.HI.U32 R10, R8, R21, RZ ;  /* 0x00000015080a7227 */ /* 0x000fe200078e00ff */
[----:B------:R-:W-:-:S02]  /*0ea0*/  @!P3 IADD3 R15, -R15, RZ, RZ ;  /* 0x000000ff0f0fb210 */ /* 0x000fc40007ffe1ff */
[C---:B------:R-:W-:Y:S01]  /*0eb0*/  ISETP.GT.U32.AND P3, PT, R7.reuse, R19, PT ;  /* 0x000000130700720c */ /* 0x040fe20003f64070 */
[----:B------:R-:W-:Y:S01]  /*0ec0*/  IMAD.MOV R10, RZ, RZ, -R10 ;  /* 0x000000ffff0a7224 */ /* 0x000fe200078e0a0a */
[C---:B------:R-:W-:Y:S01]  /*0ed0*/  ISETP.GT.U32.AND P6, PT, R7.reuse, R17, PT ;  /* 0x000000110700720c */ /* 0x040fe20003fc4070 */
[----:B------:R-:W-:Y:S01]  /*0ee0*/  @!P0 IMAD.MOV R16, RZ, RZ, -R16 ;  /* 0x000000ffff108224 */ /* 0x000fe200078e0a10 */
[----:B------:R-:W-:Y:S01]  /*0ef0*/  IABS R26, R22 ;  /* 0x00000016001a7213 */ /* 0x000fe20000000000 */
[----:B------:R-:W-:Y:S01]  /*0f00*/  IMAD R21, R7, R10, R21 ;  /* 0x0000000a07157224 */ /* 0x000fe200078e0215 */
[C---:B------:R-:W-:Y:S01]  /*0f10*/  IADD3 R10, R9.reuse, 0x1b0, RZ ;  /* 0x000001b0090a7810 */ /* 0x040fe20007ffe0ff */
[----:B------:R-:W-:Y:S01]  /*0f20*/  @!P5 IMAD.IADD R20, R20, 0x1, -R7 ;  /* 0x000000011414d824 */ /* 0x000fe200078e0a07 */
[----:B------:R-:W-:Y:S02]  /*0f30*/  IADD3 R23, R9, 0x198, RZ ;  /* 0x0000019809177810 */ /* 0x000fe40007ffe0ff */
[----:B------:R-:W-:-:S02]  /*0f40*/  IABS R24, R10 ;  /* 0x0000000a00187213 */ /* 0x000fc40000000000 */
[----:B------:R-:W-:Y:S01]  /*0f50*/  ISETP.GT.U32.AND P5, PT, R7, R20, PT ;  /* 0x000000140700720c */ /* 0x000fe20003fa4070 */
[----:B------:R-:W-:Y:S01]  /*0f60*/  @!P3 IMAD.IADD R19, R19, 0x1, -R7 ;  /* 0x000000011313b824 */ /* 0x000fe200078e0a07 */
[----:B------:R-:W-:Y:S01]  /*0f70*/  ISETP.GE.AND P0, PT, R10, RZ, PT ;  /* 0x000000ff0a00720c */ /* 0x000fe20003f06270 */
[----:B------:R-:W-:Y:S01]  /*0f80*/  IMAD.HI.U32 R10, R8, R24, RZ ;  /* 0x00000018080a7227 */ /* 0x000fe200078e00ff */
[----:B------:R-:W-:Y:S02]  /*0f90*/  ISETP.GT.U32.AND P3, PT, R7, R21, PT ;  /* 0x000000150700720c */ /* 0x000fe40003f64070 */
[----:B------:R-:W-:Y:S01]  /*0fa0*/  IABS R27, R23 ;  /* 0x00000017001b7213 */ /* 0x000fe20000000000 */
[----:B------:R-:W-:Y:S01]  /*0fb0*/  @!P1 IMAD.MOV R19, RZ, RZ, -R19 ;  /* 0x000000ffff139224 */ /* 0x000fe200078e0a13 */
[----:B------:R-:W-:Y:S01]  /*0fc0*/  ISETP.GE.AND P1, PT, R22, RZ, PT ;  /* 0x000000ff1600720c */ /* 0x000fe20003f26270 */
[----:B------:R-:W-:Y:S01]  /*0fd0*/  IMAD.MOV R22, RZ, RZ, -R10 ;  /* 0x000000ffff167224 */ /* 0x000fe200078e0a0a */
[----:B------:R-:W-:Y:S01]  /*0fe0*/  IABS R60, R64 ;  /* 0x00000040003c7213 */ /* 0x000fe20000000000 */
[--C-:B------:R-:W-:Y:S01]  /*0ff0*/  @!P6 IMAD.IADD R17, R17, 0x1, -R7.reuse ;  /* 0x000000011111e824 */ /* 0x100fe200078e0a07 */
[----:B------:R-:W-:Y:S01]  /*1000*/  ISETP.GE.AND P6, PT, R25, RZ, PT ;  /* 0x000000ff1900720c */ /* 0x000fe20003fc6270 */
[--C-:B------:R-:W-:Y:S01]  /*1010*/  @!P5 IMAD.IADD R20, R20, 0x1, -R7.reuse ;  /* 0x000000011414d824 */ /* 0x100fe200078e0a07 */
[----:B------:R-:W-:Y:S01]  /*1020*/  IABS R25, R11 ;  /* 0x0000000b00197213 */ /* 0x000fe20000000000 */
[----:B------:R-:W-:Y:S01]  /*1030*/  IMAD R22, R7, R22, R24 ;  /* 0x0000001607167224 */ /* 0x000fe200078e0218 */
[----:B------:R-:W-:Y:S01]  /*1040*/  ISETP.GE.AND P5, PT, R23, RZ, PT ;  /* 0x000000ff1700720c */ /* 0x000fe20003fa6270 */
[----:B------:R-:W-:Y:S01]  /*1050*/  @!P4 IMAD.MOV R20, RZ, RZ, -R20 ;  /* 0x000000ffff14c224 */ /* 0x000fe200078e0a14 */
[----:B------:R-:W-:Y:S01]  /*1060*/  IADD3 R66, R9, 0x68, RZ ;  /* 0x0000006809427810 */ /* 0x000fe20007ffe0ff */
[----:B------:R-:W-:Y:S01]  /*1070*/  @!P3 IMAD.IADD R21, R21, 0x1, -R7 ;  /* 0x000000011515b824 */ /* 0x000fe200078e0a07 */
[----:B------:R-:W-:Y:S01]  /*1080*/  ISETP.GT.U32.AND P4, PT, R7, R22, PT ;  /* 0x000000160700720c */ /* 0x000fe20003f84070 */
[----:B------:R-:W-:Y:S01]  /*1090*/  @!P2 IMAD.MOV R17, RZ, RZ, -R17 ;  /* 0x000000ffff11a224 */ /* 0x000fe200078e0a11 */
[----:B------:R-:W-:Y:S01]  /*10a0*/  ISETP.GE.AND P2, PT, R11, RZ, PT ;  /* 0x000000ff0b00720c */ /* 0x000fe20003f46270 */
[----:B------:R-:W-:Y:S01]  /*10b0*/  IMAD.HI.U32 R10, R8, R25, RZ ;  /* 0x00000019080a7227 */ /* 0x000fe200078e00ff */
[----:B------:R-:W-:-:S02]  /*10c0*/  ISETP.GT.U32.AND P3, PT, R7, R21, PT ;  /* 0x000000150700720c */ /* 0x000fc40003f64070 */
[C---:B------:R-:W-:Y:S01]  /*10d0*/  IADD3 R70, R9.reuse, 0x48, RZ ;  /* 0x0000004809467810 */ /* 0x040fe20007ffe0ff */
[----:B------:R-:W-:Y:S01]  /*10e0*/  IMAD.HI.U32 R11, R8, R26, RZ ;  /* 0x0000001a080b7227 */ /* 0x000fe200078e00ff */
[C---:B------:R-:W-:Y:S02]  /*10f0*/  IADD3 R88, R9.reuse, 0x18, RZ ;  /* 0x0000001809587810 */ /* 0x040fe40007ffe0ff */
[----:B------:R-:W-:Y:S01]  /*1100*/  IABS R68, R70 ;  /* 0x0000004600447213 */ /* 0x000fe20000000000 */
[----:B------:R-:W-:Y:S01]  /*1110*/  IMAD.MOV R24, RZ, RZ, -R10 ;  /* 0x000000ffff187224 */ /* 0x000fe200078e0a0a */
[C---:B------:R-:W-:Y:S01]  /*1120*/  IADD3 R86, R9.reuse, 0x20, RZ ;  /* 0x0000002009567810 */ /* 0x040fe20007ffe0ff */
[----:B------:R-:W-:Y:S01]  /*1130*/  @!P4 IMAD.IADD R22, R22, 0x1, -R7 ;  /* 0x000000011616c824 */ /* 0x000fe200078e0a07 */
[----:B------:R-:W-:Y:S01]  /*1140*/  IADD3 R90, R9, 0x10, RZ ;  /* 0x00000010095a7810 */ /* 0x000fe20007ffe0ff */
[----:B------:R-:W-:Y:S01]  /*1150*/  IMAD.MOV R11, RZ, RZ, -R11 ;  /* 0x000000ffff0b7224 */ /* 0x000fe200078e0a0b */
[----:B------:R-:W-:Y:S01]  /*1160*/  IABS R74, R88 ;  /* 0x00000058004a7213 */ /* 0x000fe20000000000 */
[C---:B------:R-:W-:Y:S01]  /*1170*/  IMAD R23, R7.reuse, R24, R25 ;  /* 0x0000001807177224 */ /* 0x040fe200078e0219 */
[----:B------:R-:W-:Y:S01]  /*1180*/  ISETP.GT.U32.AND P4, PT, R7, R22, PT ;  /* 0x000000160700720c */ /* 0x000fe20003f84070 */
[----:B------:R-:W-:Y:S01]  /*1190*/  @!P3 IMAD.IADD R21, R21, 0x1, -R7 ;  /* 0x000000011515b824 */ /* 0x000fe200078e0a07 */
[----:B------:R-:W-:Y:S01]  /*11a0*/  IABS R76, R90 ;  /* 0x0000005a004c7213 */ /* 0x000fe20000000000 */
[C---:B------:R-:W-:Y:S01]  /*11b0*/  IMAD R24, R7.reuse, R11, R26 ;  /* 0x0000000b07187224 */ /* 0x040fe200078e021a */
[----:B------:R-:W-:Y:S01]  /*11c0*/  ISETP.GT.U32.AND P3, PT, R7, R23, PT ;  /* 0x000000170700720c */ /* 0x000fe20003f64070 */
[----:B------:R-:W-:Y:S01]  /*11d0*/  IMAD.HI.U32 R10, R8, R27, RZ ;  /* 0x0000001b080a7227 */ /* 0x000fe200078e00ff */
[----:B------:R-:W-:-:S02]  /*11e0*/  IABS R26, R31 ;  /* 0x0000001f001a7213 */ /* 0x000fc40000000000 */
[----:B------:R-:W-:Y:S01]  /*11f0*/  IABS R80, R9 ;  /* 0x0000000900507213 */ /* 0x000fe20000000000 */
[----:B------:R-:W-:Y:S01]  /*1200*/  @!P6 IMAD.MOV R21, RZ, RZ, -R21 ;  /* 0x000000ffff15e224 */ /* 0x000fe200078e0a15 */
[C---:B------:R-:W-:Y:S01]  /*1210*/  ISETP.GT.U32.AND P6, PT, R7.reuse, R24, PT ;  /* 0x000000180700720c */ /* 0x040fe20003fc4070 */
[----:B------:R-:W-:Y:S01]  /*1220*/  IMAD.MOV R10, RZ, RZ, -R10 ;  /* 0x000000ffff0a7224 */ /* 0x000fe200078e0a0a */
[----:B------:R-:W-:Y:S01]  /*1230*/  IABS R117, R2 ;  /* 0x0000000200757213 */ /* 0x000fe20000000000 */
[----:B------:R-:W-:Y:S01]  /*1240*/  @!P4 IMAD.IADD R22, R22, 0x1, -R7 ;  /* 0x000000011616c824 */ /* 0x000fe200078e0a07 */
[----:B------:R-:W-:Y:S01]  /*1250*/  SHF.R.S32.HI R18, RZ, 0x5, R18 ;  /* 0x00000005ff127819 */ /* 0x000fe20000011412 */
[----:B------:R-:W-:Y:S01]  /*1260*/  IMAD R25, R7, R10, R27 ;  /* 0x0000000a07197224 */ /* 0x000fe200078e021b */
[----:B------:R-:W-:Y:S01]  /*1270*/  IABS R27, R32 ;  /* 0x00000020001b7213 */ /* 0x000fe20000000000 */
[----:B------:R-:W-:-:S03]  /*1280*/  IMAD.HI.U32 R10, R8, R26, RZ ;  /* 0x0000001a080a7227 */ /* 0x000fc600078e00ff */
[C---:B------:R-:W-:Y:S01]  /*1290*/  ISETP.GT.U32.AND P4, PT, R7.reuse, R25, PT ;  /* 0x000000190700720c */ /* 0x040fe20003f84070 */
[----:B------:R-:W-:Y:S02]  /*12a0*/  IMAD.HI.U32 R11, R8, R27, RZ ;  /* 0x0000001b080b7227 */ /* 0x000fe400078e00ff */
[----:B------:R-:W-:Y:S02]  /*12b0*/  @!P6 IADD3 R24, R24, -R7, RZ ;  /* 0x800000071818e210 */ /* 0x000fe40007ffe0ff */
[----:B------:R-:W-:Y:S02]  /*12c0*/  IMAD.MOV R28, RZ, RZ, -R11 ;  /* 0x000000ffff1c7224 */ /* 0x000fe400078e0a0b */
[C---:B------:R-:W-:Y:S01]  /*12d0*/  ISETP.GT.U32.AND P6, PT, R7.reuse, R24, PT ;  /* 0x000000180700720c */ /* 0x040fe20003fc4070 */
[----:B------:R-:W-:Y:S02]  /*12e0*/  IMAD.MOV R10, RZ, RZ, -R10 ;  /* 0x000000ffff0a7224 */ /* 0x000fe400078e0a0a */
[----:B------:R-:W-:-:S02]  /*12f0*/  IMAD R27, R7, R28, R27 ;  /* 0x0000001c071b7224 */ /* 0x000fc400078e021b */
[----:B------:R-:W-:Y:S02]  /*1300*/  IMAD.MOV.U32 R28, RZ, RZ, R29 ;  /* 0x000000ffff1c7224 */ /* 0x000fe400078e001d */
[--C-:B------:R-:W-:Y:S01]  /*1310*/  @!P4 IMAD.IADD R25, R25, 0x1, -R7.reuse ;  /* 0x000000011919c824 */ /* 0x100fe200078e0a07 */
[----:B------:R-:W-:Y:S01]  /*1320*/  ISETP.GE.AND P4, PT, R31, RZ, PT ;  /* 0x000000ff1f00720c */ /* 0x000fe20003f86270 */
[----:B------:R-:W-:Y:S01]  /*1330*/  @!P3 IMAD.IADD R23, R23, 0x1, -R7 ;  /* 0x000000011717b824 */ /* 0x000fe200078e0a07 */
[----:B------:R-:W-:Y:S01]  /*1340*/  IABS R31, R35 ;  /* 0x00000023001f7213 */ /* 0x000fe20000000000 */
[----:B------:R-:W-:Y:S01]  /*1350*/  @!P0 IMAD.MOV R22, RZ, RZ, -R22 ;  /* 0x000000ffff168224 */ /* 0x000fe200078e0a16 */
[C---:B------:R-:W-:Y:S01]  /*1360*/  ISETP.GT.U32.AND P0, PT, R7.reuse, R25, PT ;  /* 0x000000190700720c */ /* 0x040fe20003f04070 */
[C---:B------:R-:W-:Y:S01]  /*1370*/  IMAD R26, R7.reuse, R10, R26 ;  /* 0x0000000a071a7224 */ /* 0x040fe200078e021a */
[----:B------:R-:W-:Y:S01]  /*1380*/  ISETP.GT.U32.AND P3, PT, R7, R23, PT ;  /* 0x000000170700720c */ /* 0x000fe20003f64070 */
[----:B------:R-:W-:-:S02]  /*1390*/  IMAD.MOV.U32 R29, RZ, RZ, R30 ;  /* 0x000000ffff1d7224 */ /* 0x000fc400078e001e */
[----:B------:R-:W-:-:S04]  /*13a0*/  IMAD.HI.U32 R10, R8, R28, RZ ;  /* 0x0000001c080a7227 */ /* 0x000fc800078e00ff */
[----:B------:R-:W-:Y:S01]  /*13b0*/  @!P6 IMAD.IADD R24, R24, 0x1, -R7 ;  /* 0x000000011818e824 */ /* 0x000fe200078e0a07 */
[----:B------:R-:W-:Y:S01]  /*13c0*/  ISETP.GT.U32.AND P6, PT, R7, R27, PT ;  /* 0x0000001b0700720c */ /* 0x000fe20003fc4070 */
[----:B------:R-:W-:-:S03]  /*13d0*/  IMAD.HI.U32 R11, R8, R29, RZ ;  /* 0x0000001d080b7227 */ /* 0x000fc600078e00ff */
[----:B------:R-:W-:Y:S01]  /*13e0*/  @!P1 IADD3 R24, -R24, RZ, RZ ;  /* 0x000000ff18189210 */ /* 0x000fe20007ffe1ff */
[----:B------:R-:W-:Y:S01]  /*13f0*/  IMAD.MOV R10, RZ, RZ, -R10 ;  /* 0x000000ffff0a7224 */ /* 0x000fe200078e0a0a */
[----:B------:R-:W-:Y:S01]  /*1400*/  ISETP.GE.AND P1, PT, R33, RZ, PT ;  /* 0x000000ff2100720c */ /* 0x000fe20003f26270 */
[----:B------:R-:W-:Y:S01]  /*1410*/  IMAD.MOV R30, RZ, RZ, -R11 ;  /* 0x000000ffff1e7224 */ /* 0x000fe200078e0a0b */
[----:B------:R-:W-:Y:S01]  /*1420*/  IABS R33, R38 ;  /* 0x0000002600217213 */ /* 0x000fe20000000000 */
[C---:B------:R-:W-:Y:S02]  /*1430*/  IMAD R28, R7.reuse, R10, R28 ;  /* 0x0000000a071c7224 */ /* 0x040fe400078e021c */
[----:B------:R-:W-:Y:S02]  /*1440*/  IMAD R29, R7, R30, R29 ;  /* 0x0000001e071d7224 */ /* 0x000fe400078e021d */
[--C-:B------:R-:W-:Y:S01]  /*1450*/  @!P0 IMAD.IADD R25, R25, 0x1, -R7.reuse ;  /* 0x0000000119198824 */ /* 0x100fe200078e0a07 */
[----:B------:R-:W-:Y:S01]  /*1460*/  ISETP.GT.U32.AND P0, PT, R7, R28, PT ;  /* 0x0000001c0700720c */ /* 0x000fe20003f04070 */
[--C-:B------:R-:W-:Y:S01]  /*1470*/  @!P3 IMAD.IADD R23, R23, 0x1, -R7.reuse ;  /* 0x000000011717b824 */ /* 0x100fe200078e0a07 */
[----:B------:R-:W-:Y:S01]  /*1480*/  ISETP.GT.U32.AND P3, PT, R7, R26, PT ;  /* 0x0000001a0700720c */ /* 0x000fe20003f64070 */
[----:B------:R-:W-:-:S02]  /*1490*/  @!P6 IMAD.IADD R27, R27, 0x1, -R7 ;  /* 0x000000011b1be824 */ /* 0x000fc400078e0a07 */
[----:B------:R-:W-:Y:S01]  /*14a0*/  @!P5 IMAD.MOV R25, RZ, RZ, -R25 ;  /* 0x000000ffff19d224 */ /* 0x000fe200078e0a19 */
[C---:B------:R-:W-:Y:S01]  /*14b0*/  ISETP.GT.U32.AND P5, PT, R7.reuse, R29, PT ;  /* 0x0000001d0700720c */ /* 0x040fe20003fa4070 */
[----:B------:R-:W-:Y:S01]  /*14c0*/  IMAD.MOV.U32 R11, RZ, RZ, R31 ;  /* 0x000000ffff0b7224 */ /* 0x000fe200078e001f */
[----:B------:R-:W-:Y:S01]  /*14d0*/  ISETP.GT.U32.AND P6, PT, R7, R27, PT ;  /* 0x0000001b0700720c */ /* 0x000fe20003fc4070 */
[----:B------:R-:W-:Y:S01]  /*14e0*/  @!P2 IMAD.MOV R23, RZ, RZ, -R23 ;  /* 0x000000ffff17a224 */ /* 0x000fe200078e0a17 */
[----:B------:R-:W-:Y:S01]  /*14f0*/  IABS R31, R36 ;  /* 0x00000024001f7213 */ /* 0x000fe20000000000 */
[----:B------:R-:W-:-:S04]  /*1500*/  IMAD.HI.U32 R10, R8, R11, RZ ;  /* 0x0000000b080a7227 */ /* 0x000fc800078e00ff */
[----:B------:R-:W-:Y:S02]  /*1510*/  IMAD.MOV R10, RZ, RZ, -R10 ;  /* 0x000000ffff0a7224 */ /* 0x000fe400078e0a0a */
[--C-:B------:R-:W-:Y:S01]  /*1520*/  @!P0 IMAD.IADD R28, R28, 0x1, -R7.reuse ;  /* 0x000000011c1c8824 */ /* 0x100fe200078e0a07 */
[----:B------:R-:W-:Y:S01]  /*1530*/  ISETP.GE.AND P0, PT, R35, RZ, PT ;  /* 0x000000ff2300720c */ /* 0x000fe20003f06270 */
[----:B------:R-:W-:Y:S01]  /*1540*/  @!P3 IMAD.IADD R26, R26, 0x1, -R7 ;  /* 0x000000011a1ab824 */ /* 0x000fe200078e0a07 */
[----:B------:R-:W-:Y:S01]  /*1550*/  ISETP.GE.AND P3, PT, R32, RZ, PT ;  /* 0x000000ff2000720c */ /* 0x000fe20003f66270 */
[----:B------:R-:W-:Y:S01]  /*1560*/  IMAD R30, R7, R10, R11 ;  /* 0x0000000a071e7224 */ /* 0x000fe200078e020b */
[----:B------:R-:W-:Y:S01]  /*1570*/  IABS R11, R37 ;  /* 0x00000025000b7213 */ /* 0x000fe20000000000 */
[----:B------:R-:W-:Y:S01]  /*1580*/  @!P5 IMAD.IADD R29, R29, 0x1, -R7 ;  /* 0x000000011d1dd824 */ /* 0x000fe200078e0a07 */
[C---:B------:R-:W-:Y:S01]  /*1590*/  ISETP.GT.U32.AND P5, PT, R7.reuse, R28, PT ;  /* 0x0000001c0700720c */ /* 0x040fe20003fa4070 */
[----:B------:R-:W-:Y:S01]  /*15a0*/  IMAD.HI.U32 R10, R8, R31, RZ ;  /* 0x0000001f080a7227 */ /* 0x000fe200078e00ff */
[----:B------:R-:W-:-:S02]  /*15b0*/  ISETP.GT.U32.AND P2, PT, R7, R26, PT ;  /* 0x0000001a0700720c */ /* 0x000fc40003f44070 */
[----:B------:R-:W-:Y:S01]  /*15c0*/  IABS R35, R40 ;  /* 0x0000002800237213 */ /* 0x000fe20000000000 */
[----:B------:R-:W-:Y:S01]  /*15d0*/  @!P6 IMAD.IADD R27, R27, 0x1, -R7 ;  /* 0x000000011b1be824 */ /* 0x000fe200078e0a07 */
[----:B------:R-:W-:Y:S01]  /*15e0*/  ISETP.GT.U32.AND P6, PT, R7, R30, PT ;  /* 0x0000001e0700720c */ /* 0x000fe20003fc4070 */
[----:B------:R-:W-:Y:S02]  /*15f0*/  IMAD.MOV R32, RZ, RZ, -R10 ;  /* 0x000000ffff207224 */ /* 0x000fe400078e0a0a */
[----:B------:R-:W-:-:S04]  /*1600*/  IMAD.HI.U32 R10, R8, R11, RZ ;  /* 0x0000000b080a7227 */ /* 0x000fc800078e00ff */
[C---:B------:R-:W-:Y:S02]  /*1610*/  IMAD R31, R7.reuse, R32, R31 ;  /* 0x00000020071f7224 */ /* 0x040fe400078e021f */
[--C-:B------:R-:W-:Y:S02]  /*1620*/  @!P5 IMAD.IADD R28, R28, 0x1, -R7.reuse ;  /* 0x000000011c1cd824 */ /* 0x100fe400078e0a07 */
[--C-:B------:R-:W-:Y:S01]  /*1630*/  @!P2 IMAD.IADD R26, R26, 0x1, -R7.reuse ;  /* 0x000000011a1aa824 */ /* 0x100fe200078e0a07 */
[C---:B------:R-:W-:Y:S01]  /*1640*/  ISETP.GT.U32.AND P5, PT, R7.reuse, R31, PT ;  /* 0x0000001f0700720c */ /* 0x040fe20003fa4070 */
[----:B------:R-:W-:Y:S01]  /*1650*/  @!P6 IMAD.IADD R30, R30, 0x1, -R7 ;  /* 0x000000011e1ee824 */ /* 0x000fe200078e0a07 */
[C---:B------:R-:W-:Y:S01]  /*1660*/  ISETP.GT.U32.AND P6, PT, R7.reuse, R29, PT ;  /* 0x0000001d0700720c */ /* 0x040fe20003fc4070 */
[----:B------:R-:W-:Y:S01]  /*1670*/  @!P4 IMAD.MOV R26, RZ, RZ, -R26 ;  /* 0x000000ffff1ac224 */ /* 0x000fe200078e0a1a */
[----:B------:R-:W-:Y:S01]  /*1680*/  ISETP.GE.AND P2, PT, R34, RZ, PT ;  /* 0x000000ff2200720c */ /* 0x000fe20003f46270 */
[----:B------:R-:W-:Y:S01]  /*1690*/  IMAD.MOV R10, RZ, RZ, -R10 ;  /* 0x000000ffff0a7224 */ /* 0x000fe200078e0a0a */
[C---:B------:R-:W-:Y:S01]  /*16a0*/  ISETP.GT.U32.AND P4, PT, R7.reuse, R30, PT ;  /* 0x0000001e0700720c */ /* 0x040fe20003f84070 */
[----:B------:R-:W-:Y:S01]  /*16b0*/  @!P3 IMAD.MOV R27, RZ, RZ, -R27 ;  /* 0x000000ffff1bb224 */ /* 0x000fe200078e0a1b */
[----:B------:R-:W-:Y:S01]  /*16c0*/  IABS R34, R39 ;  /* 0x0000002700227213 */ /* 0x000fe20000000000 */
[----:B------:R-:W-:Y:S01]  /*16d0*/  IMAD R32, R7, R10, R11 ;  /* 0x0000000a07207224 */ /* 0x000fe200078e020b */
[----:B------:R-:W-:Y:S01]  /*16e0*/  @!P1 IADD3 R28, -R28, RZ, RZ ;  /* 0x000000ff1c1c9210 */ /* 0x000fe20007ffe1ff */
[----:B------:R-:W-:-:S04]  /*16f0*/  IMAD.HI.U32 R10, R8, R33, RZ ;  /* 0x00000021080a7227 */ /* 0x000fc800078e00ff */
[--C-:B------:R-:W-:Y:S01]  /*1700*/  @!P5 IMAD.IADD R31, R31, 0x1, -R7.reuse ;  /* 0x000000011f1fd824 */ /* 0x100fe200078e0a07 */
[----:B------:R-:W-:Y:S01]  /*1710*/  ISETP.GE.AND P5, PT, R37, RZ, PT ;  /* 0x000000ff2500720c */ /* 0x000fe20003fa6270 */
[----:B------:R-:W-:Y:S02]  /*1720*/  IMAD.MOV R10, RZ, RZ, -R10 ;  /* 0x000000ffff0a7224 */ /* 0x000fe400078e0a0a */
[--C-:B------:R-:W-:Y:S01]  /*1730*/  @!P6 IMAD.IADD R29, R29, 0x1, -R7.reuse ;  /* 0x000000011d1de824 */ /* 0x100fe200078e0a07 */
[C---:B------:R-:W-:Y:S01]  /*1740*/  ISETP.GT.U32.AND P3, PT, R7.reuse, R31, PT ;  /* 0x0000001f0700720c */ /* 0x040fe20003f64070 */
[----:B------:R-:W-:Y:S01]  /*1750*/  @!P4 IMAD.IADD R30, R30, 0x1, -R7 ;  /* 0x000000011e1ec824 */ /* 0x000fe200078e0a07 */
[----:B------:R-:W-:Y:S01]  /*1760*/  ISETP.GE.AND P6, PT, R36, RZ, PT ;  /* 0x000000ff2400720c */ /* 0x000fe20003fc6270 */
[C---:B------:R-:W-:Y:S01]  /*1770*/  IMAD R33, R7.reuse, R10, R33 ;  /* 0x0000000a07217224 */ /* 0x040fe200078e0221 */
[----:B------:R-:W-:Y:S01]  /*1780*/  ISETP.GT.U32.AND P4, PT, R7, R32, PT ;  /* 0x000000200700720c */ /* 0x000fe20003f84070 */
[----:B------:R-:W-:Y:S01]  /*1790*/  IMAD.HI.U32 R10, R8, R35, RZ ;  /* 0x00000023080a7227 */ /* 0x000fe200078e00ff */
[----:B------:R-:W-:-:S03]  /*17a0*/  IABS R36, R41 ;  /* 0x0000002900247213 */ /* 0x000fc60000000000 */
[----:B------:R-:W-:Y:S02]  /*17b0*/  IMAD.MOV R10, RZ, RZ, -R10 ;  /* 0x000000ffff0a7224 */ /* 0x000fe400078e0a0a */
[----:B------:R-:W-:-:S04]  /*17c0*/  IMAD.HI.U32 R11, R8, R34, RZ ;  /* 0x00000022080b7227 */ /* 0x000fc800078e00ff */
[----:B------:R-:W-:Y:S01]  /*17d0*/  @!P3 IMAD.IADD R31, R31, 0x1, -R7 ;  /* 0x000000011f1fb824 */ /* 0x000fe200078e0a07 */
[----:B------:R-:W-:Y:S01]  /*17e0*/  ISETP.GE.AND P3, PT, R39, RZ, PT ;  /* 0x000000ff2700720c */ /* 0x000fe20003f66270 */
[C---:B------:R-:W-:Y:S01]  /*17f0*/  IMAD R35, R7.reuse, R10, R35 ;  /* 0x0000000a07237224 */ /* 0x040fe200078e0223 */
[----:B------:R-:W-:Y:S01]  /*1800*/  IABS R39, R44 ;  /* 0x0000002c00277213 */ /* 0x000fe20000000000 */
[----:B------:R-:W-:Y:S02]  /*1810*/  IMAD.MOV R11, RZ, RZ, -R11 ;  /* 0x000000ffff0b7224 */ /* 0x000fe400078e0a0b */
[----:B------:R-:W-:Y:S01]  /*1820*/  @!P4 IMAD.IADD R32, R32, 0x1, -R7 ;  /* 0x000000012020c824 */ /* 0x000fe200078e0a07 */
[C---:B------:R-:W-:Y:S01]  /*1830*/  ISETP.GT.U32.AND P4, PT, R7.reuse, R33, PT ;  /* 0x000000210700720c */ /* 0x040fe20003f84070 */
[----:B------:R-:W-:Y:S01]  /*1840*/  @!P6 IMAD.MOV R31, RZ, RZ, -R31 ;  /* 0x000000ffff1fe224 */ /* 0x000fe200078e0a1f */
[C---:B------:R-:W-:Y:S01]  /*1850*/  ISETP.GT.U32.AND P6, PT, R7.reuse, R35, PT ;  /* 0x000000230700720c */ /* 0x040fe20003fc4070 */
[C---:B------:R-:W-:Y:S01]  /*1860*/  IMAD R34, R7.reuse, R11, R34 ;  /* 0x0000000b07227224 */ /* 0x040fe200078e0222 */
[----:B------:R-:W-:Y:S01]  /*1870*/  ISETP.GT.U32.AND P1, PT, R7, R32, PT ;  /* 0x000000200700720c */ /* 0x000fe20003f24070 */
[----:B------:R-:W-:-:S04]  /*1880*/  IMAD.HI.U32 R11, R8, R36, RZ ;  /* 0x00000024080b7227 */ /* 0x000fc800078e00ff */
[----:B------:R-:W-:Y:S02]  /*1890*/  IMAD.MOV R11, RZ, RZ, -R11 ;  /* 0x000000ffff0b7224 */ /* 0x000fe400078e0a0b */
[----:B------:R-:W-:Y:S01]  /*18a0*/  @!P2 IMAD.MOV R29, RZ, RZ, -R29 ;  /* 0x000000ffff1da224 */ /* 0x000fe200078e0a1d */
[C---:B------:R-:W-:Y:S01]  /*18b0*/  ISETP.GT.U32.AND P2, PT, R7.reuse, R34, PT ;  /* 0x000000220700720c */ /* 0x040fe20003f44070 */
[----:B------:R-:W-:Y:S01]  /*18c0*/  IMAD R36, R7, R11, R36 ;  /* 0x0000000b07247224 */ /* 0x000fe200078e0224 */
[----:B------:R-:W-:Y:S01]  /*18d0*/  IADD3 R11, R9, 0x138, RZ ;  /* 0x00000138090b7810 */ /* 0x000fe20007ffe0ff */
[--C-:B------:R-:W-:Y:S02]  /*18e0*/  @!P6 IMAD.IADD R35, R35, 0x1, -R7.reuse ;  /* 0x000000012323e824 */ /* 0x100fe400078e0a07 */
[--C-:B------:R-:W-:Y:S01]  /*18f0*/  @!P1 IMAD.IADD R32, R32, 0x1, -R7.reuse ;  /* 0x0000000120209824 */ /* 0x100fe200078e0a07 */
[----:B------:R-:W-:Y:S01]  /*1900*/  IABS R37, R11 ;  /* 0x0000000b00257213 */ /* 0x000fe20000000000 */
[----:B------:R-:W-:Y:S01]  /*1910*/  @!P4 IMAD.IADD R33, R33, 0x1, -R7 ;  /* 0x000000012121c824 */ /* 0x000fe200078e0a07 */
[C---:B------:R-:W-:Y:S01]  /*1920*/  ISETP.GT.U32.AND P6, PT, R7.reuse, R35, PT ;  /* 0x000000230700720c */ /* 0x040fe20003fc4070 */
[----:B------:R-:W-:Y:S01]  /*1930*/  @!P5 IMAD.MOV R32, RZ, RZ, -R32 ;  /* 0x000000ffff20d224 */ /* 0x000fe200078e0a20 */
[C---:B------:R-:W-:Y:S01]  /*1940*/  ISETP.GT.U32.AND P5, PT, R7.reuse, R36, PT ;  /* 0x000000240700720c */ /* 0x040fe20003fa4070 */
[----:B------:R-:W-:Y:S01]  /*1950*/  IMAD.HI.U32 R10, R8, R37, RZ ;  /* 0x00000025080a7227 */ /* 0x000fe200078e00ff */
[----:B------:R-:W-:-:S02]  /*1960*/  ISETP.GT.U32.AND P4, PT, R7, R33, PT ;  /* 0x000000210700720c */ /* 0x000fc40003f84070 */
[----:B------:R-:W-:Y:S01]  /*1970*/  ISETP.GE.AND P1, PT, R40, RZ, PT ;  /* 0x000000ff2800720c */ /* 0x000fe20003f26270 */
[----:B------:R-:W-:Y:S01]  /*1980*/  @!P2 IMAD.IADD R34, R34, 0x1, -R7 ;  /* 0x000000012222a824 */ /* 0x000fe200078e0a07 */
[----:B------:R-:W-:Y:S01]  /*1990*/  IADD3 R40, R9, 0x130, RZ ;  /* 0x0000013009287810 */ /* 0x000fe20007ffe0ff */
[----:B------:R-:W-:Y:S02]  /*19a0*/  IMAD.MOV R10, RZ, RZ, -R10 ;  /* 0x000000ffff0a7224 */ /* 0x000fe400078e0a0a */
[----:B------:R-:W-:Y:S01]  /*19b0*/  @!P0 IMAD.MOV R30, RZ, RZ, -R30 ;  /* 0x000000ffff1e8224 */ /* 0x000fe200078e0a1e */
[C---:B------:R-:W-:Y:S01]  /*19c0*/  ISETP.GT.U32.AND P2, PT, R7.reuse, R34, PT ;  /* 0x000000220700720c */ /* 0x040fe20003f44070 */
[----:B------:R-:W-:Y:S01]  /*19d0*/  IMAD R37, R7, R10, R37 ;  /* 0x0000000a07257224 */ /* 0x000fe200078e0225 */
[----:B------:R-:W-:Y:S01]  /*19e0*/  ISETP.GE.AND P0, PT, R38, RZ, PT ;  /* 0x000000ff2600720c */ /* 0x000fe20003f06270 */
[--C-:B------:R-:W-:Y:S01]  /*19f0*/  @!P5 IMAD.IADD R36, R36, 0x1, -R7.reuse ;  /* 0x000000012424d824 */ /* 0x100fe200078e0a07 */
[----:B------:R-:W-:Y:S01]  /*1a00*/  @!P6 IADD3 R35, R35, -R7, RZ ;  /* 0x800000072323e210 */ /* 0x000fe20007ffe0ff */
[----:B------:R-:W-:Y:S01]  /*1a10*/  @!P4 IMAD.IADD R33, R33, 0x1, -R7 ;  /* 0x000000012121c824 */ /* 0x000fe200078e0a07 */
[----:B------:R-:W-:Y:S01]  /*1a20*/  ISETP.GT.U32.AND P6, PT, R7, R37, PT ;  /* 0x000000250700720c */ /* 0x000fe20003fc4070 */
[----:B------:R-:W-:Y:S01]  /*1a30*/  IMAD.HI.U32 R10, R8, R39, RZ ;  /* 0x00000027080a7227 */ /* 0x000fe200078e00ff */
[----:B------:R-:W-:-:S02]  /*1a40*/  IABS R38, R40 ;  /* 0x0000002800267213 */ /* 0x000fc40000000000 */
[----:B------:R-:W-:Y:S01]  /*1a50*/  ISETP.GT.U32.AND P5, PT, R7, R36, PT ;  /* 0x000000240700720c */ /* 0x000fe20003fa4070 */
[----:B------:R-:W-:Y:S01]  /*1a60*/  IMAD.MOV R10, RZ, RZ, -R10 ;  /* 0x000000ffff0a7224 */ /* 0x000fe200078e0a0a */
[----:B------:R-:W-:Y:S01]  /*1a70*/  ISETP.GE.AND P4, PT, R41, RZ, PT ;  /* 0x000000ff2900720c */ /* 0x000fe20003f86270 */
[----:B------:R-:W-:Y:S01]  /*1a80*/  @!P2 IMAD.IADD R34, R34, 0x1, -R7 ;  /* 0x000000012222a824 */ /* 0x000fe200078e0a07 */
[----:B------:R-:W-:Y:S01]  /*1a90*/  ISETP.GE.AND P2, PT, R11, RZ, PT ;  /* 0x000000ff0b00720c */ /* 0x000fe20003f46270 */
[----:B------:R-:W-:Y:S01]  /*1aa0*/  IMAD.HI.U32 R11, R8, R38, RZ ;  /* 0x00000026080b7227 */ /* 0x000fe200078e00ff */
[----:B------:R-:W-:-:S03]  /*1ab0*/  IABS R41, R46 ;  /* 0x0000002e00297213 */ /* 0x000fc60000000000 */
[----:B------:R-:W-:Y:S01]  /*1ac0*/  @!P0 IMAD.MOV R33, RZ, RZ, -R33 ;  /* 0x000000ffff218224 */ /* 0x000fe200078e0a21 */
[----:B------:R-:W-:Y:S01]  /*1ad0*/  ISETP.GE.AND P0, PT, R40, RZ, PT ;  /* 0x000000ff2800720c */ /* 0x000fe20003f06270 */
[----:B------:R-:W-:Y:S01]  /*1ae0*/  IMAD.MOV R11, RZ, RZ, -R11 ;  /* 0x000000ffff0b7224 */ /* 0x000fe200078e0a0b */
[----:B------:R-:W-:Y:S01]  /*1af0*/  IABS R40, R45 ;  /* 0x0000002d00287213 */ /* 0x000fe20000000000 */
[----:B------:R-:W-:Y:S02]  /*1b00*/  @!P6 IMAD.IADD R37, R37, 0x1, -R7 ;  /* 0x000000012525e824 */ /* 0x000fe400078e0a07 */
[C---:B------:R-:W-:Y:S02]  /*1b10*/  IMAD R38, R7.reuse, R11, R38 ;  /* 0x0000000b07267224 */ /* 0x040fe400078e0226 */
[----:B------:R-:W-:Y:S01]  /*1b20*/  @!P3 IMAD.MOV R34, RZ, RZ, -R34 ;  /* 0x000000ffff22b224 */ /* 0x000fe200078e0a22 */
[C---:B------:R-:W-:Y:S01]  /*1b30*/  ISETP.GT.U32.AND P3, PT, R7.reuse, R37, PT ;  /* 0x000000250700720c */ /* 0x040fe20003f64070 */
[----:B------:R-:W-:-:S02]  /*1b40*/  IMAD R39, R7, R10, R39 ;  /* 0x0000000a07277224 */ /* 0x000fc400078e0227 */
[----:B------:R-:W-:-:S03]  /*1b50*/  IMAD.HI.U32 R10, R8, R40, RZ ;  /* 0x00000028080a7227 */ /* 0x000fc600078e00ff */
[C---:B------:R-:W-:Y:S01]  /*1b60*/  ISETP.GT.U32.AND P6, PT, R7.reuse, R39, PT ;  /* 0x000000270700720c */ /* 0x040fe20003fc4070 */
[----:B------:R-:W-:Y:S01]  /*1b70*/  @!P5 IMAD.IADD R36, R36, 0x1, -R7 ;  /* 0x000000012424d824 */ /* 0x000fe200078e0a07 */
[----:B------:R-:W-:Y:S01]  /*1b80*/  ISETP.GT.U32.AND P5, PT, R7, R38, PT ;  /* 0x000000260700720c */ /* 0x000fe20003fa4070 */
[----:B------:R-:W-:-:S04]  /*1b90*/  IMAD.HI.U32 R11, R8, R41, RZ ;  /* 0x00000029080b7227 */ /* 0x000fc800078e00ff */
[----:B------:R-:W-:Y:S02]  /*1ba0*/  IMAD.MOV R10, RZ, RZ, -R10 ;  /* 0x000000ffff0a7224 */ /* 0x000fe400078e0a0a */
[----:B------:R-:W-:Y:S02]  /*1bb0*/  IMAD.MOV R42, RZ, RZ, -R11 ;  /* 0x000000ffff2a7224 */ /* 0x000fe400078e0a0b */
[C---:B------:R-:W-:Y:S01]  /*1bc0*/  IMAD R40, R7.reuse, R10, R40 ;  /* 0x0000000a07287224 */ /* 0x040fe200078e0228 */
[----:B------:R-:W-:Y:S01]  /*1bd0*/  IABS R10, R48 ;  /* 0x00000030000a7213 */ /* 0x000fe20000000000 */
[----:B------:R-:W-:Y:S02]  /*1be0*/  IMAD R41, R7, R42, R41 ;  /* 0x0000002a07297224 */ /* 0x000fe400078e0229 */
[--C-:B------:R-:W-:Y:S01]  /*1bf0*/  @!P3 IMAD.IADD R37, R37, 0x1, -R7.reuse ;  /* 0x000000012525b824 */ /* 0x100fe200078e0a07 */
[C---:B------:R-:W-:Y:S01]  /*1c00*/  ISETP.GT.U32.AND P3, PT, R7.reuse, R40, PT ;  /* 0x000000280700720c */ /* 0x040fe20003f64070 */
[----:B------:R-:W-:Y:S01]  /*1c10*/  @!P5 IMAD.IADD R38, R38, 0x1, -R7 ;  /* 0x000000012626d824 */ /* 0x000fe200078e0a07 */
[----:B------:R-:W-:Y:S01]  /*1c20*/  ISETP.GE.AND P5, PT, R44, RZ, PT ;  /* 0x000000ff2c00720c */ /* 0x000fe20003fa6270 */
[----:B------:R-:W-:Y:S01]  /*1c30*/  @!P4 IMAD.MOV R36, RZ, RZ, -R36 ;  /* 0x000000ffff24c224 */ /* 0x000fe200078e0a24 */
[----:B------:R-:W-:Y:S01]  /*1c40*/  ISETP.GT.U32.AND P4, PT, R7, R41, PT ;  /* 0x000000290700720c */ /* 0x000fe20003f84070 */
[----:B------:R-:W-:-:S02]  /*1c50*/  IMAD.MOV.U32 R11, RZ, RZ, R43 ;  /* 0x000000ffff0b7224 */ /* 0x000fc400078e002b */
[----:B------:R-:W-:Y:S02]  /*1c60*/  IMAD.MOV.U32 R43, RZ, RZ, R10 ;  /* 0x000000ffff2b7224 */ /* 0x000fe400078e000a */
[----:B------:R-:W-:Y:S01]  /*1c70*/  @!P1 IMAD.MOV R35, RZ, RZ, -R35 ;  /* 0x000000ffff239224 */ /* 0x000fe200078e0a23 */
[----:B------:R-:W-:Y:S01]  /*1c80*/  ISETP.GT.U32.AND P1, PT, R7, R38, PT ;  /* 0x000000260700720c */ /* 0x000fe20003f24070 */
[----:B------:R-:W-:-:S04]  /*1c90*/  IMAD.HI.U32 R10, R8, R11, RZ ;  /* 0x0000000b080a7227 */ /* 0x000fc800078e00ff */
[----:B------:R-:W-:Y:S02]  /*1ca0*/  IMAD.MOV R10, RZ, RZ, -R10 ;  /* 0x000000ffff0a7224 */ /* 0x000fe400078e0a0a */
[----:B------:R-:W-:Y:S01]  /*1cb0*/  @!P3 IMAD.IADD R40, R40, 0x1, -R7 ;  /* 0x000000012828b824 */ /* 0x000fe200078e0a07 */
[----:B------:R-:W-:Y:S01]  /*1cc0*/  ISETP.GE.AND P3, PT, R47, RZ, PT ;  /* 0x000000ff2f00720c */ /* 0x000fe20003f66270 */
[----:B------:R-:W-:Y:S02]  /*1cd0*/  IMAD R42, R7, R10, R11 ;  /* 0x0000000a072a7224 */ /* 0x000fe400078e020b */
[----:B------:R-:W-:-:S04]  /*1ce0*/  IMAD.HI.U32 R10, R8, R43, RZ ;  /* 0x0000002b080a7227 */ /* 0x000fc800078e00ff */
[--C-:B------:R-:W-:Y:S01]  /*1cf0*/  @!P4 IMAD.IADD R41, R41, 0x1, -R7.reuse ;  /* 0x000000012929c824 */ /* 0x100fe200078e0a07 */
[C---:B------:R-:W-:Y:S01]  /*1d00*/  ISETP.GT.U32.AND P4, PT, R7.reuse, R40, PT ;  /* 0x000000280700720c */ /* 0x040fe20003f84070 */
[--C-:B------:R-:W-:Y:S01]  /*1d10*/  @!P1 IMAD.IADD R38, R38, 0x1, -R7.reuse ;  /* 0x0000000126269824 */ /* 0x100fe200078e0a07 */
[----:B------:R-:W-:Y:S01]  /*1d20*/  ISETP.GT.U32.AND P1, PT, R7, R42, PT ;  /* 0x0000002a0700720c */ /* 0x000fe20003f24070 */
[----:B------:R-:W-:Y:S01]  /*1d30*/  @!P6 IMAD.IADD R39, R39, 0x1, -R7 ;  /* 0x000000012727e824 */ /* 0x000fe200078e0a07 */
[----:B------:R-:W-:Y:S01]  /*1d40*/  IADD3 R10, -R10, RZ, RZ ;  /* 0x000000ff0a0a7210 */ /* 0x000fe20007ffe1ff */
[----:B------:R-:W-:Y:S01]  /*1d50*/  @!P0 IMAD.MOV R38, RZ, RZ, -R38 ;  /* 0x000000ffff268224 */ /* 0x000fe200078e0a26 */
[C---:B------:R-:W-:Y:S01]  /*1d60*/  ISETP.GT.U32.AND P0, PT, R7.reuse, R41, PT ;  /* 0x000000290700720c */ /* 0x040fe20003f04070 */
[----:B------:R-:W-:Y:S01]  /*1d70*/  @!P2 IMAD.MOV R37, RZ, RZ, -R37 ;  /* 0x000000ffff25a224 */ /* 0x000fe200078e0a25 */
[C---:B------:R-:W-:Y:S01]  /*1d80*/  ISETP.GT.U32.AND P6, PT, R7.reuse, R39, PT ;  /* 0x000000270700720c */ /* 0x040fe20003fc4070 */
[----:B------:R-:W-:Y:S01]  /*1d90*/  IMAD R43, R7, R10, R43 ;  /* 0x0000000a072b7224 */ /* 0x000fe200078e022b */
[----:B------:R-:W-:-:S02]  /*1da0*/  IADD3 R10, R9, 0x100, RZ ;  /* 0x00000100090a7810 */ /* 0x000fc40007ffe0ff */
[----:B------:R-:W-:Y:S01]  /*1db0*/  ISETP.GE.AND P2, PT, R45, RZ, PT ;  /* 0x000000ff2d00720c */ /* 0x000fe20003f46270 */
[--C-:B------:R-:W-:Y:S01]  /*1dc0*/  @!P4 IMAD.IADD R40, R40, 0x1, -R7.reuse ;  /* 0x000000012828c824 */ /* 0x100fe200078e0a07 */
[----:B------:R-:W-:Y:S01]  /*1dd0*/  ISETP.GT.U32.AND P4, PT, R7, R43, PT ;  /* 0x0000002b0700720c */ /* 0x000fe20003f84070 */
[----:B------:R-:W-:Y:S01]  /*1de0*/  @!P1 IMAD.IADD R42, R42, 0x1, -R7 ;  /* 0x000000012a2a9824 */ /* 0x000fe200078e0a07 */
[----:B------:R-:W-:-:S03]  /*1df0*/  IABS R44, R10 ;  /* 0x0000000a002c7213 */ /* 0x000fc60000000000 */
[--C-:B------:R-:W-:Y:S01]  /*1e00*/  @!P0 IMAD.IADD R41, R41, 0x1, -R7.reuse ;  /* 0x0000000129298824 */ /* 0x100fe200078e0a07 */
[----:B------:R-:W-:Y:S01]  /*1e10*/  ISETP.GT.U32.AND P1, PT, R7, R42, PT ;  /* 0x0000002a0700720c */ /* 0x000fe20003f24070 */
[----:B------:R-:W-:Y:S01]  /*1e20*/  @!P6 IMAD.IADD R39, R39, 0x1, -R7 ;  /* 0x000000012727e824 */ /* 0x000fe200078e0a07 */
[----:B------:R-:W-:Y:S02]  /*1e30*/  ISETP.GE.AND P6, PT, R46, RZ, PT ;  /* 0x000000ff2e00720c */ /* 0x000fe40003fc6270 */
[----:B------:R-:W-:Y:S01]  /*1e40*/  IADD3 R46, R9, 0xf8, RZ ;  /* 0x000000f8092e7810 */ /* 0x000fe20007ffe0ff */
[----:B------:R-:W-:Y:S01]  /*1e50*/  @!P5 IMAD.MOV R39, RZ, RZ, -R39 ;  /* 0x000000ffff27d224 */ /* 0x000fe200078e0a27 */
[----:B------:R-:W-:Y:S01]  /*1e60*/  ISETP.GE.AND P0, PT, R10, RZ, PT ;  /* 0x000000ff0a00720c */ /* 0x000fe20003f06270 */
[----:B------:R-:W-:Y:S01]  /*1e70*/  @!P4 IMAD.IADD R43, R43, 0x1, -R7 ;  /* 0x000000012b2bc824 */ /* 0x000fe200078e0a07 */
[----:B------:R-:W-:Y:S01]  /*1e80*/  IABS R45, R46 ;  /* 0x0000002e002d7213 */ /* 0x000fe20000000000 */
[----:B------:R-:W-:Y:S01]  /*1e90*/  IMAD.HI.U32 R10, R8, R44, RZ ;  /* 0x0000002c080a7227 */ /* 0x000fe200078e00ff */
[----:B------:R-:W-:-:S02]  /*1ea0*/  ISETP.GE.AND P5, PT, R48, RZ, PT ;  /* 0x000000ff3000720c */ /* 0x000fc40003fa6270 */
[----:B------:R-:W-:Y:S01]  /*1eb0*/  ISETP.GT.U32.AND P4, PT, R7, R43, PT ;  /* 0x0000002b0700720c */ /* 0x000fe20003f84070 */
[----:B------:R-:W-:Y:S01]  /*1ec0*/  IMAD.HI.U32 R11, R8, R45, RZ ;  /* 0x0000002d080b7227 */ /* 0x000fe200078e00ff */
[----:B------:R-:W-:-:S03]  /*1ed0*/  IADD3 R48, R9, 0xf0, RZ ;  /* 0x000000f009307810 */ /* 0x000fc60007ffe0ff */
[----:B------:R-:W-:Y:S01]  /*1ee0*/  IMAD.MOV R10, RZ, RZ, -R10 ;  /* 0x000000ffff0a7224 */ /* 0x000fe200078e0a0a */
[----:B------:R-:W-:Y:S01]  /*1ef0*/  IABS R47, R48 ;  /* 0x00000030002f7213 */ /* 0x000fe20000000000 */
[----:B------:R-:W-:Y:S01]  /*1f00*/  @!P1 IMAD.IADD R42, R42, 0x1, -R7 ;  /* 0x000000012a2a9824 */ /* 0x000fe200078e0a07 */
[----:B------:R-:W-:Y:S01]  /*1f10*/  ISETP.GE.AND P1, PT, R46, RZ, PT ;  /* 0x000000ff2e00720c */ /* 0x000fe20003f26270 */
[----:B------:R-:W-:Y:S01]  /*1f20*/  IMAD.MOV R46, RZ, RZ, -R11 ;  /* 0x000000ffff2e7224 */ /* 0x000fe200078e0a0b */
[----:B------:R-:W-:Y:S01]  /*1f30*/  IADD3 R11, R9, 0xe8, RZ ;  /* 0x000000e8090b7810 */ /* 0x000fe20007ffe0ff */
[C---:B------:R-:W-:Y:S02]  /*1f40*/  IMAD R44, R7.reuse, R10, R44 ;  /* 0x0000000a072c7224 */ /* 0x040fe400078e022c */
[C---:B------:R-:W-:Y:S02]  /*1f50*/  IMAD R45, R7.reuse, R46, R45 ;  /* 0x0000002e072d7224 */ /* 0x040fe400078e022d */
[----:B------:R-:W-:Y:S01]  /*1f60*/  @!P6 IMAD.MOV R41, RZ, RZ, -R41 ;  /* 0x000000ffff29e224 */ /* 0x000fe200078e0a29 */
[----:B------:R-:W-:Y:S01]  /*1f70*/  ISETP.GT.U32.AND P6, PT, R7, R44, PT ;  /* 0x0000002c0700720c */ /* 0x000fe20003fc4070 */
[----:B------:R-:W-:Y:S01]  /*1f80*/  @!P4 IMAD.IADD R43, R43, 0x1, -R7 ;  /* 0x000000012b2bc824 */ /* 0x000fe200078e0a07 */
[----:B------:R-:W-:Y:S01]  /*1f90*/  ISETP.GT.U32.AND P4, PT, R7, R45, PT ;  /* 0x0000002d0700720c */ /* 0x000fe20003f84070 */
[----:B------:R-:W-:-:S04]  /*1fa0*/  IMAD.HI.U32 R10, R8, R47, RZ ;  /* 0x0000002f080a7227 */ /* 0x000fc800078e00ff */
[----:B------:R-:W-:Y:S01]  /*1fb0*/  @!P3 IMAD.MOV R42, RZ, RZ, -R42 ;  /* 0x000000ffff2ab224 */ /* 0x000fe200078e0a2a */
[----:B------:R-:W-:Y:S01]  /*1fc0*/  ISETP.GE.AND P3, PT, R11, RZ, PT ;  /* 0x000000ff0b00720c */ /* 0x000fe20003f66270 */
[----:B------:R-:W-:Y:S01]  /*1fd0*/  IMAD.MOV R10, RZ, RZ, -R10 ;  /* 0x000000ffff0a7224 */ /* 0x000fe200078e0a0a */
[----:B------:R-:W-:Y:S01]  /*1fe0*/  IABS R11, R11 ;  /* 0x0000000b000b7213 */ /* 0x000fe20000000000 */
[----:B------:R-:W-:Y:S01]  /*1ff0*/  @!P2 IMAD.MOV R40, RZ, RZ, -R40 ;  /* 0x000000ffff28a224 */ /* 0x000fe200078e0a28 */
[----:B------:R-:W-:Y:S01]  /*2000*/  ISETP.GE.AND P2, PT, R48, RZ, PT ;  /* 0x000000ff3000720c */ /* 0x000fe20003f46270 */
[----:B------:R-:W-:Y:S02]  /*2010*/  @!P6 IMAD.IADD R44, R44, 0x1, -R7 ;  /* 0x000000012c2ce824 */ /* 0x000fe400078e0a07 */
[----:B------:R-:W-:Y:S02]  /*2020*/  IMAD R46, R7, R10, R47 ;  /* 0x0000000a072e7224 */ /* 0x000fe400078e022f */
[----:B------:R-:W-:-:S03]  /*2030*/  IMAD.HI.U32 R10, R8, R11, RZ ;  /* 0x0000000b080a7227 */ /* 0x000fc600078e00ff */
[----:B------:R-:W-:Y:S01]  /*2040*/  ISETP.GT.U32.AND P6, PT, R7, R46, PT ;  /* 0x0000002e0700720c */ /* 0x000fe20003fc4070 */
[----:B------:R-:W-:Y:S01]  /*2050*/  @!P4 IMAD.IADD R45, R45, 0x1, -R7 ;  /* 0x000000012d2dc824 */ /* 0x000fe200078e0a07 */
[----:B------:R-:W-:Y:S01]  /*2060*/  ISETP.GT.U32.AND P4, PT, R7, R44, PT ;  /* 0x0000002c0700720c */ /* 0x000fe20003f84070 */
[----:B------:R-:W-:Y:S01]  /*2070*/  @!P5 IMAD.MOV R43, RZ, RZ, -R43 ;  /* 0x000000ffff2bd224 */ /* 0x000fe200078e0a2b */
[----:B------:R-:W-:Y:S01]  /*2080*/  IADD3 R48, -R10, RZ, RZ ;  /* 0x000000ff0a307210 */ /* 0x000fe20007ffe1ff */
[----:B------:R-:W-:-:S04]  /*2090*/  IMAD.HI.U32 R10, R8, R49, RZ ;  /* 0x00000031080a7227 */ /* 0x000fc800078e00ff */
[----:B------:R-:W-:Y:S02]  /*20a0*/  IMAD.MOV R10, RZ, RZ, -R10 ;  /* 0x000000ffff0a7224 */ /* 0x000fe400078e0a0a */
[C---:B------:R-:W-:Y:S02]  /*20b0*/  IMAD R47, R7.reuse, R48, R11 ;  /* 0x00000030072f7224 */ /* 0x040fe400078e020b */
[C---:B------:R-:W-:Y:S02]  /*20c0*/  IMAD R48, R7.reuse, R10, R49 ;  /* 0x0000000a07307224 */ /* 0x040fe400078e0231 */
[--C-:B------:R-:W-:Y:S01]  /*20d0*/  @!P4 IMAD.IADD R44, R44, 0x1, -R7.reuse ;  /* 0x000000012c2cc824 */ /* 0x100fe200078e0a07 */
[C---:B------:R-:W-:Y:S01]  /*20e0*/  ISETP.GT.U32.AND P4, PT, R7.reuse, R47, PT ;  /* 0x0000002f0700720c */ /* 0x040fe20003f84070 */
[----:B------:R-:W-:Y:S01]  /*20f0*/  @!P6 IMAD.IADD R46, R46, 0x1, -R7 ;  /* 0x000000012e2ee824 */ /* 0x000fe200078e0a07 */
[C---:B------:R-:W-:Y:S01]  /*2100*/  ISETP.GT.U32.AND P6, PT, R7.reuse, R45, PT ;  /* 0x0000002d0700720c */ /* 0x040fe20003fc4070 */
[----:B------:R-:W-:Y:S01]  /*2110*/  @!P0 IMAD.MOV R44, RZ, RZ, -R44 ;  /* 0x000000ffff2c8224 */ /* 0x000fe200078e0a2c */
[C---:B------:R-:W-:Y:S01]  /*2120*/  ISETP.GT.U32.AND P0, PT, R7.reuse, R48, PT ;  /* 0x000000300700720c */ /* 0x040fe20003f04070 */
[----:B------:R-:W-:Y:S01]  /*2130*/  IMAD.HI.U32 R11, R8, R50, RZ ;  /* 0x00000032080b7227 */ /* 0x000fe200078e00ff */
[----:B------:R-:W-:-:S03]  /*2140*/  ISETP.GT.U32.AND P5, PT, R7, R46, PT ;  /* 0x0000002e0700720c */ /* 0x000fc60003fa4070 */
[----:B------:R-:W-:Y:S02]  /*2150*/  IMAD.MOV R11, RZ, RZ, -R11 ;  /* 0x000000ffff0b7224 */ /* 0x000fe400078e0a0b */
[----:B------:R-:W-:-:S04]  /*2160*/  IMAD.HI.U32 R10, R8, R51, RZ ;  /* 0x00000033080a7227 */ /* 0x000fc800078e00ff */
[----:B------:R-:W-:Y:S01]  /*2170*/  IMAD R49, R7, R11, R50 ;  /* 0x0000000b07317224 */ /* 0x000fe200078e0232 */
[----:B------:R-:W-:Y:S01]  /*2180*/  IABS R11, R55 ;  /* 0x00000037000b7213 */ /* 0x000fe20000000000 */
[----:B------:R-:W-:Y:S02]  /*2190*/  IMAD.MOV R10, RZ, RZ, -R10 ;  /* 0x000000ffff0a7224 */ /* 0x000fe400078e0a0a */
[--C-:B------:R-:W-:Y:S01]  /*21a0*/  @!P6 IMAD.IADD R45, R45, 0x1, -R7.reuse ;  /* 0x000000012d2de824 */ /* 0x100fe200078e0a07 */
[C---:B------:R-:W-:Y:S01]  /*21b0*/  ISETP.GT.U32.AND P6, PT, R7.reuse, R49, PT ;  /* 0x000000310700720c */ /* 0x040fe20003fc4070 */
[----:B------:R-:W-:Y:S02]  /*21c0*/  @!P0 IMAD.IADD R48, R48, 0x1, -R7 ;  /* 0x0000000130308824 */ /* 0x000fe400078e0a07 */
[----:B------:R-:W-:Y:S02]  /*21d0*/  IMAD R50, R7, R10, R51 ;  /* 0x0000000a07327224 */ /* 0x000fe400078e0233 */
[----:B------:R-:W-:-:S02]  /*21e0*/  IMAD.MOV.U32 R51, RZ, RZ, R11 ;  /* 0x000000ffff337224 */ /* 0x000fc400078e000b */
[----:B------:R-:W-:Y:S01]  /*21f0*/  @!P1 IMAD.MOV R45, RZ, RZ, -R45 ;  /* 0x000000ffff2d9224 */ /* 0x000fe200078e0a2d */
[----:B------:R-:W-:Y:S01]  /*2200*/  ISETP.GT.U32.AND P1, PT, R7, R48, PT ;  /* 0x000000300700720c */ /* 0x000fe20003f24070 */
[----:B------:R-:W-:-:S04]  /*2210*/  IMAD.HI.U32 R10, R8, R51, RZ ;  /* 0x00000033080a7227 */ /* 0x000fc800078e00ff */
[----:B------:R-:W-:Y:S02]  /*2220*/  IMAD.MOV R10, RZ, RZ, -R10 ;  /* 0x000000ffff0a7224 */ /* 0x000fe400078e0a0a */
[----:B------:R-:W-:Y:S01]  /*2230*/  @!P5 IMAD.IADD R46, R46, 0x1, -R7 ;  /* 0x000000012e2ed824 */ /* 0x000fe200078e0a07 */
[----:B------:R-:W-:Y:S01]  /*2240*/  ISETP.GE.AND P5, PT, R52, RZ, PT ;  /* 0x000000ff3400720c */ /* 0x000fe20003fa6270 */
[----:B------:R-:W-:Y:S01]  /*2250*/  IMAD R51, R7, R10, R51 ;  /* 0x0000000a07337224 */ /* 0x000fe200078e0233 */
[----:B------:R-:W-:Y:S01]  /*2260*/  IABS R52, R56 ;  /* 0x0000003800347213 */ /* 0x000fe20000000000 */
[--C-:B------:R-:W-:Y:S01]  /*2270*/  @!P4 IMAD.IADD R47, R47, 0x1, -R7.reuse ;  /* 0x000000012f2fc824 */ /* 0x100fe200078e0a07 */
[----:B------:R-:W-:Y:S01]  /*2280*/  ISETP.GE.AND P4, PT, R53, RZ, PT ;  /* 0x000000ff3500720c */ /* 0x000fe20003f86270 */
[----:B------:R-:W-:Y:S01]  /*2290*/  @!P1 IMAD.IADD R48, R48, 0x1, -R7 ;  /* 0x0000000130309824 */ /* 0x000fe200078e0a07 */
[C---:B------:R-:W-:Y:S01]  /*22a0*/  ISETP.GT.U32.AND P1, PT, R7.reuse, R51, PT ;  /* 0x000000330700720c */ /* 0x040fe20003f24070 */
[----:B------:R-:W-:Y:S01]  /*22b0*/  IMAD.HI.U32 R10, R8, R52, RZ ;  /* 0x00000034080a7227 */ /* 0x000fe200078e00ff */
[----:B------:R-:W-:-:S02]  /*22c0*/  ISETP.GT.U32.AND P0, PT, R7, R47, PT ;  /* 0x0000002f0700720c */ /* 0x000fc40003f04070 */
[----:B------:R-:W-:Y:S01]  /*22d0*/  IABS R53, R57 ;  /* 0x0000003900357213 */ /* 0x000fe20000000000 */
[----:B------:R-:W-:Y:S02]  /*22e0*/  IMAD.MOV R11, RZ, RZ, -R10 ;  /* 0x000000ffff0b7224 */ /* 0x000fe400078e0a0a */
[----:B------:R-:W-:Y:S01]  /*22f0*/  @!P2 IMAD.MOV R46, RZ, RZ, -R46 ;  /* 0x000000ffff2ea224 */ /* 0x000fe200078e0a2e */
[C---:B------:R-:W-:Y:S01]  /*2300*/  ISETP.GT.U32.AND P2, PT, R7.reuse, R50, PT ;  /* 0x000000320700720c */ /* 0x040fe20003f44070 */
[----:B------:R-:W-:Y:S01]  /*2310*/  IMAD R52, R7, R11, R52 ;  /* 0x0000000b07347224 */ /* 0x000fe200078e0234 */
[----:B------:R-:W-:Y:S01]  /*2320*/  IADD3 R11, R9, 0xa8, RZ ;  /* 0x000000a8090b7810 */ /* 0x000fe20007ffe0ff */
[--C-:B------:R-:W-:Y:S02]  /*2330*/  @!P6 IMAD.IADD R49, R49, 0x1, -R7.reuse ;  /* 0x000000013131e824 */ /* 0x100fe400078e0a07 */
[----:B------:R-:W-:Y:S02]  /*2340*/  @!P1 IMAD.IADD R51, R51, 0x1, -R7 ;  /* 0x0000000133339824 */ /* 0x000fe400078e0a07 */
[----:B------:R-:W-:Y:S01]  /*2350*/  @!P5 IMAD.MOV R48, RZ, RZ, -R48 ;  /* 0x000000ffff30d224 */ /* 0x000fe200078e0a30 */
[C---:B------:R-:W-:Y:S01]  /*2360*/  ISETP.GT.U32.AND P5, PT, R7.reuse, R52, PT ;  /* 0x000000340700720c */ /* 0x040fe20003fa4070 */
[----:B------:R-:W-:Y:S01]  /*2370*/  IMAD.HI.U32 R10, R8, R53, RZ ;  /* 0x00000035080a7227 */ /* 0x000fe200078e00ff */
[----:B------:R-:W-:-:S02]  /*2380*/  ISETP.GT.U32.AND P6, PT, R7, R49, PT ;  /* 0x000000310700720c */ /* 0x000fc40003fc4070 */
[----:B------:R-:W-:Y:S01]  /*2390*/  ISETP.GT.U32.AND P1, PT, R7, R51, PT ;  /* 0x000000330700720c */ /* 0x000fe20003f24070 */
[----:B------:R-:W-:Y:S01]  /*23a0*/  @!P2 IMAD.IADD R50, R50, 0x1, -R7 ;  /* 0x000000013232a824 */ /* 0x000fe200078e0a07 */
[----:B------:R-:W-:Y:S01]  /*23b0*/  @!P0 IADD3 R47, R47, -R7, RZ ;  /* 0x800000072f2f8210 */ /* 0x000fe20007ffe0ff */
[----:B------:R-:W-:Y:S01]  /*23c0*/  IMAD.MOV R10, RZ, RZ, -R10 ;  /* 0x000000ffff0a7224 */ /* 0x000fe200078e0a0a */
[----:B------:R-:W-:Y:S02]  /*23d0*/  ISETP.GE.AND P0, PT, R54, RZ, PT ;  /* 0x000000ff3600720c */ /* 0x000fe40003f06270 */
[----:B------:R-:W-:Y:S01]  /*23e0*/  IADD3 R54, R9, 0xb0, RZ ;  /* 0x000000b009367810 */ /* 0x000fe20007ffe0ff */
[----:B------:R-:W-:Y:S01]  /*23f0*/  @!P3 IMAD.MOV R47, RZ, RZ, -R47 ;  /* 0x000000ffff2fb224 */ /* 0x000fe200078e0a2f */
[C---:B------:R-:W-:Y:S01]  /*2400*/  ISETP.GT.U32.AND P3, PT, R7.reuse, R50, PT ;  /* 0x000000320700720c */ /* 0x040fe20003f64070 */
[----:B------:R-:W-:Y:S01]  /*2410*/  IMAD R53, R7, R10, R53 ;  /* 0x0000000a07357224 */ /* 0x000fe200078e0235 */
[----:B------:R-:W-:Y:S01]  /*2420*/  ISETP.GE.AND P2, PT, R56, RZ, PT ;  /* 0x000000ff3800720c */ /* 0x000fe20003f46270 */
[--C-:B------:R-:W-:Y:S01]  /*2430*/  @!P5 IMAD.IADD R52, R52, 0x1, -R7.reuse ;  /* 0x000000013434d824 */ /* 0x100fe200078e0a07 */
[----:B------:R-:W-:Y:S01]  /*2440*/  IABS R56, R11 ;  /* 0x0000000b00387213 */ /* 0x000fe20000000000 */
[--C-:B------:R-:W-:Y:S01]  /*2450*/  @!P6 IMAD.IADD R49, R49, 0x1, -R7.reuse ;  /* 0x000000013131e824 */ /* 0x100fe200078e0a07 */
[----:B------:R-:W-:Y:S01]  /*2460*/  ISETP.GE.AND P6, PT, R55, RZ, PT ;  /* 0x000000ff3700720c */ /* 0x000fe20003fc6270 */
[----:B------:R-:W-:Y:S01]  /*2470*/  @!P1 IMAD.IADD R51, R51, 0x1, -R7 ;  /* 0x0000000133339824 */ /* 0x000fe200078e0a07 */
[----:B------:R-:W-:Y:S01]  /*2480*/  IABS R55, R54 ;  /* 0x0000003600377213 */ /* 0x000fe20000000000 */
[----:B------:R-:W-:Y:S01]  /*2490*/  @!P4 IMAD.MOV R49, RZ, RZ, -R49 ;  /* 0x000000ffff31c224 */ /* 0x000fe200078e0a31 */
[----:B------:R-:W-:-:S02]  /*24a0*/  ISETP.GT.U32.AND P1, PT, R7, R53, PT ;  /* 0x000000350700720c */ /* 0x000fc40003f24070 */
[----:B------:R-:W-:Y:S01]  /*24b0*/  ISETP.GT.U32.AND P5, PT, R7, R52, PT ;  /* 0x000000340700720c */ /* 0x000fe20003fa4070 */
[----:B------:R-:W-:Y:S01]  /*24c0*/  IMAD.HI.U32 R10, R8, R55, RZ ;  /* 0x00000037080a7227 */ /* 0x000fe200078e00ff */
[----:B------:R-:W-:-:S03]  /*24d0*/  ISETP.GE.AND P4, PT, R57, RZ, PT ;  /* 0x000000ff3900720c */ /* 0x000fc60003f86270 */
[----:B------:R-:W-:Y:S01]  /*24e0*/  @!P3 IMAD.IADD R50, R50, 0x1, -R7 ;  /* 0x000000013232b824 */ /* 0x000fe200078e0a07 */
[----:B------:R-:W-:Y:S01]  /*24f0*/  ISETP.GE.AND P3, PT, R54, RZ, PT ;  /* 0x000000ff3600720c */ /* 0x000fe20003f66270 */
[----:B------:R-:W-:Y:S01]  /*2500*/  IMAD.MOV R10, RZ, RZ, -R10 ;  /* 0x000000ffff0a7224 */ /* 0x000fe200078e0a0a */
[----:B------:R-:W-:Y:S01]  /*2510*/  IADD3 R54, R9, 0xa0, RZ ;  /* 0x000000a009367810 */ /* 0x000fe20007ffe0ff */
[----:B------:R-:W-:Y:S02]  /*2520*/  @!P6 IMAD.MOV R51, RZ, RZ, -R51 ;  /* 0x000000ffff33e224 */ /* 0x000fe400078e0a33 */
[--C-:B------:R-:W-:Y:S01]  /*2530*/  @!P1 IMAD.IADD R53, R53, 0x1, -R7.reuse ;  /* 0x0000000135359824 */ /* 0x100fe200078e0a07 */
[----:B------:R-:W-:Y:S01]  /*2540*/  ISETP.GE.AND P6, PT, R54, RZ, PT ;  /* 0x000000ff3600720c */ /* 0x000fe20003fc6270 */
[----:B------:R-:W-:Y:S01]  /*2550*/  @!P5 IMAD.IADD R52, R52, 0x1, -R7 ;  /* 0x000000013434d824 */ /* 0x000fe200078e0a07 */
[----:B------:R-:W-:Y:S01]  /*2560*/  IABS R57, R54 ;  /* 0x0000003600397213 */ /* 0x000fe20000000000 */
[----:B------:R-:W-:Y:S01]  /*2570*/  IMAD R54, R7, R10, R55 ;  /* 0x0000000a07367224 */ /* 0x000fe200078e0237 */
[----:B------:R-:W-:Y:S01]  /*2580*/  IADD3 R55, R9, 0x98, RZ ;  /* 0x0000009809377810 */ /* 0x000fe20007ffe0ff */
[----:B------:R-:W-:Y:S01]  /*2590*/  IMAD.HI.U32 R10, R8, R56, RZ ;  /* 0x00000038080a7227 */ /* 0x000fe200078e00ff */
[----:B------:R-:W-:-:S02]  /*25a0*/  ISETP.GT.U32.AND P1, PT, R7, R53, PT ;  /* 0x000000350700720c */ /* 0x000fc40003f24070 */
[----:B------:R-:W-:Y:S01]  /*25b0*/  ISETP.GE.AND P5, PT, R55, RZ, PT ;  /* 0x000000ff3700720c */ /* 0x000fe20003fa6270 */
[----:B------:R-:W-:Y:S01]  /*25c0*/  @!P2 IMAD.MOV R52, RZ, RZ, -R52 ;  /* 0x000000ffff34a224 */ /* 0x000fe200078e0a34 */
[----:B------:R-:W-:Y:S01]  /*25d0*/  ISETP.GT.U32.AND P2, PT, R7, R54, PT ;  /* 0x000000360700720c */ /* 0x000fe20003f44070 */
[----:B------:R-:W-:Y:S01]  /*25e0*/  @!P0 IMAD.MOV R50, RZ, RZ, -R50 ;  /* 0x000000ffff328224 */ /* 0x000fe200078e0a32 */
[----:B------:R-:W-:Y:S01]  /*25f0*/  ISETP.GE.AND P0, PT, R11, RZ, PT ;  /* 0x000000ff0b00720c */ /* 0x000fe20003f06270 */
[----:B------:R-:W-:Y:S01]  /*2600*/  IMAD.HI.U32 R11, R8, R57, RZ ;  /* 0x00000039080b7227 */ /* 0x000fe200078e00ff */
[----:B------:R-:W-:Y:S02]  /*2610*/  IABS R55, R55 ;  /* 0x0000003700377213 */ /* 0x000fe40000000000 */
[----:B------:R-:W-:Y:S01]  /*2620*/  IADD3 R10, -R10, RZ, RZ ;  /* 0x000000ff0a0a7210 */ /* 0x000fe20007ffe1ff */
[----:B------:R-:W-:Y:S02]  /*2630*/  IMAD.MOV R58, RZ, RZ, -R11 ;  /* 0x000000ffff3a7224 */ /* 0x000fe400078e0a0b */
[----:B------:R-:W-:-:S02]  /*2640*/  IMAD.MOV.U32 R11, RZ, RZ, R55 ;  /* 0x000000ffff0b7224 */ /* 0x000fc400078e0037 */
[----:B------:R-:W-:Y:S02]  /*2650*/  IMAD R55, R7, R10, R56 ;  /* 0x0000000a07377224 */ /* 0x000fe400078e0238 */
[--C-:B------:R-:W-:Y:S02]  /*2660*/  @!P1 IMAD.IADD R53, R53, 0x1, -R7.reuse ;  /* 0x0000000135359824 */ /* 0x100fe400078e0a07 */
[----:B------:R-:W-:Y:S01]  /*2670*/  @!P2 IMAD.IADD R54, R54, 0x1, -R7 ;  /* 0x000000013636a824 */ /* 0x000fe200078e0a07 */
[C---:B------:R-:W-:Y:S01]  /*2680*/  ISETP.GT.U32.AND P1, PT, R7.reuse, R55, PT ;  /* 0x000000370700720c */ /* 0x040fe20003f24070 */
[C---:B------:R-:W-:Y:S01]  /*2690*/  IMAD R56, R7.reuse, R58, R57 ;  /* 0x0000003a07387224 */ /* 0x040fe200078e0239 */
[----:B------:R-:W-:Y:S01]  /*26a0*/  IABS R58, R61 ;  /* 0x0000003d003a7213 */ /* 0x000fe20000000000 */
[----:B------:R-:W-:Y:S01]  /*26b0*/  @!P4 IMAD.MOV R53, RZ, RZ, -R53 ;  /* 0x000000ffff35c224 */ /* 0x000fe200078e0a35 */
[C---:B------:R-:W-:Y:S01]  /*26c0*/  ISETP.GT.U32.AND P2, PT, R7.reuse, R54, PT ;  /* 0x000000360700720c */ /* 0x040fe20003f44070 */
[----:B------:R-:W-:Y:S01]  /*26d0*/  IMAD.HI.U32 R10, R8, R11, RZ ;  /* 0x0000000b080a7227 */ /* 0x000fe200078e00ff */
[----:B------:R-:W-:-:S03]  /*26e0*/  ISETP.GT.U32.AND P4, PT, R7, R56, PT ;  /* 0x000000380700720c */ /* 0x000fc60003f84070 */
[----:B------:R-:W-:-:S04]  /*26f0*/  IMAD.MOV R10, RZ, RZ, -R10 ;  /* 0x000000ffff0a7224 */ /* 0x000fc800078e0a0a */
[----:B------:R-:W-:Y:S02]  /*2700*/  IMAD R57, R7, R10, R11 ;  /* 0x0000000a07397224 */ /* 0x000fe400078e020b */
[--C-:B------:R-:W-:Y:S02]  /*2710*/  @!P1 IMAD.IADD R55, R55, 0x1, -R7.reuse ;  /* 0x0000000137379824 */ /* 0x100fe400078e0a07 */
[--C-:B------:R-:W-:Y:S01]  /*2720*/  @!P2 IMAD.IADD R54, R54, 0x1, -R7.reuse ;  /* 0x000000013636a824 */ /* 0x100fe200078e0a07 */
[C---:B------:R-:W-:Y:S01]  /*2730*/  ISETP.GT.U32.AND P2, PT, R7.reuse, R57, PT ;  /* 0x000000390700720c */ /* 0x040fe20003f44070 */
[----:B------:R-:W-:Y:S01]  /*2740*/  @!P4 IMAD.IADD R56, R56, 0x1, -R7 ;  /* 0x000000013838c824 */ /* 0x000fe200078e0a07 */
[----:B------:R-:W-:Y:S01]  /*2750*/  ISETP.GT.U32.AND P1, PT, R7, R55, PT ;  /* 0x000000370700720c */ /* 0x000fe20003f24070 */
[----:B------:R-:W-:-:S03]  /*2760*/  IMAD.HI.U32 R10, R8, R58, RZ ;  /* 0x0000003a080a7227 */ /* 0x000fc600078e00ff */
[----:B------:R-:W-:Y:S01]  /*2770*/  ISETP.GT.U32.AND P4, PT, R7, R56, PT ;  /* 0x000000380700720c */ /* 0x000fe20003f84070 */
[----:B------:R-:W-:Y:S02]  /*2780*/  IMAD.MOV R10, RZ, RZ, -R10 ;  /* 0x000000ffff0a7224 */ /* 0x000fe400078e0a0a */
[----:B------:R-:W-:-:S04]  /*2790*/  IMAD.HI.U32 R11, R8, R59, RZ ;  /* 0x0000003b080b7227 */ /* 0x000fc800078e00ff */
[----:B------:R-:W-:Y:S02]  /*27a0*/  IMAD R10, R7, R10, R58 ;  /* 0x0000000a070a7224 */ /* 0x000fe400078e023a */
[----:B------:R-:W-:Y:S02]  /*27b0*/  IMAD.MOV R58, RZ, RZ, -R11 ;  /* 0x000000ffff3a7224 */ /* 0x000fe400078e0a0b */
[--C-:B------:R-:W-:Y:S01]  /*27c0*/  @!P1 IMAD.IADD R55, R55, 0x1, -R7.reuse ;  /* 0x0000000137379824 */ /* 0x100fe200078e0a07 */
[----:B------:R-:W-:Y:S01]  /*27d0*/  ISETP.GT.U32.AND P1, PT, R7, R10, PT ;  /* 0x0000000a0700720c */ /* 0x000fe20003f24070 */
[----:B------:R-:W-:Y:S01]  /*27e0*/  @!P2 IMAD.IADD R57, R57, 0x1, -R7 ;  /* 0x000000013939a824 */ /* 0x000fe200078e0a07 */
[----:B------:R-:W-:Y:S01]  /*27f0*/  ISETP.GE.AND P2, PT, R61, RZ, PT ;  /* 0x000000ff3d00720c */ /* 0x000fe20003f46270 */
[C---:B------:R-:W-:Y:S01]  /*2800*/  IMAD R58, R7.reuse, R58, R59 ;  /* 0x0000003a073a7224 */ /* 0x040fe200078e023b */
[----:B------:R-:W-:Y:S01]  /*2810*/  IABS R61, R66 ;  /* 0x00000042003d7213 */ /* 0x000fe20000000000 */
[----:B------:R-:W-:Y:S01]  /*2820*/  @!P3 IMAD.MOV R54, RZ, RZ, -R54 ;  /* 0x000000ffff36b224 */ /* 0x000fe200078e0a36 */
[C---:B------:R-:W-:Y:S01]  /*2830*/  ISETP.GT.U32.AND P3, PT, R7.reuse, R57, PT ;  /* 0x000000390700720c */ /* 0x040fe20003f64070 */
[----:B------:R-:W-:Y:S01]  /*2840*/  @!P4 IMAD.IADD R56, R56, 0x1, -R7 ;  /* 0x000000013838c824 */ /* 0x000fe200078e0a07 */
[----:B------:R-:W-:Y:S01]  /*2850*/  ISETP.GT.U32.AND P4, PT, R7, R58, PT ;  /* 0x0000003a0700720c */ /* 0x000fe20003f84070 */
[----:B------:R-:W-:-:S04]  /*2860*/  IMAD.HI.U32 R59, R8, R62, RZ ;  /* 0x0000003e083b7227 */ /* 0x000fc800078e00ff */
[----:B------:R-:W-:Y:S01]  /*2870*/  IMAD.HI.U32 R11, R8, R60, RZ ;  /* 0x0000003c080b7227 */ /* 0x000fe200078e00ff */
[----:B------:R-:W-:-:S03]  /*2880*/  IADD3 R59, -R59, RZ, RZ ;  /* 0x000000ff3b3b7210 */ /* 0x000fc60007ffe1ff */
[----:B------:R-:W-:Y:S01]  /*2890*/  @!P1 IMAD.IADD R10, R10, 0x1, -R7 ;  /* 0x000000010a0a9824 */ /* 0x000fe200078e0a07 */
[----:B------:R-:W-:Y:S01]  /*28a0*/  ISETP.GE.AND P1, PT, R63, RZ, PT ;  /* 0x000000ff3f00720c */ /* 0x000fe20003f26270 */
[----:B------:R-:W-:Y:S01]  /*28b0*/  IMAD.MOV R11, RZ, RZ, -R11 ;  /* 0x000000ffff0b7224 */ /* 0x000fe200078e0a0b */
[----:B------:R-:W-:Y:S01]  /*28c0*/  IADD3 R63, R9, 0x70, RZ ;  /* 0x00000070093f7810 */ /* 0x000fe20007ffe0ff */
[C---:B------:R-:W-:Y:S02]  /*28d0*/  IMAD R62, R7.reuse, R59, R62 ;  /* 0x0000003b073e7224 */ /* 0x040fe400078e023e */
[----:B------:R-:W-:Y:S01]  /*28e0*/  @!P0 IMAD.MOV R55, RZ, RZ, -R55 ;  /* 0x000000ffff378224 */ /* 0x000fe200078e0a37 */
[----:B------:R-:W-:Y:S01]  /*28f0*/  ISETP.GT.U32.AND P0, PT, R7, R10, PT ;  /* 0x0000000a0700720c */ /* 0x000fe20003f04070 */
[----:B------:R-:W-:Y:S01]  /*2900*/  @!P3 IMAD.IADD R57, R57, 0x1, -R7 ;  /* 0x000000013939b824 */ /* 0x000fe200078e0a07 */
[----:B------:R-:W-:Y:S01]  /*2910*/  IABS R59, R63 ;  /* 0x0000003f003b7213 */ /* 0x000fe20000000000 */
[----:B------:R-:W-:-:S02]  /*2920*/  IMAD R60, R7, R11, R60 ;  /* 0x0000000b073c7224 */ /* 0x000fc400078e023c */
[----:B------:R-:W-:Y:S02]  /*2930*/  @!P4 IMAD.IADD R58, R58, 0x1, -R7 ;  /* 0x000000013a3ac824 */ /* 0x000fe400078e0a07 */
[----:B------:R-:W-:Y:S01]  /*2940*/  @!P5 IMAD.MOV R57, RZ, RZ, -R57 ;  /* 0x000000ffff39d224 */ /* 0x000fe200078e0a39 */
[C---:B------:R-:W-:Y:S01]  /*2950*/  ISETP.GT.U32.AND P5, PT, R7.reuse, R62, PT ;  /* 0x0000003e0700720c */ /* 0x040fe20003fa4070 */
[----:B------:R-:W-:Y:S01]  /*2960*/  IMAD.HI.U32 R11, R8, R59, RZ ;  /* 0x0000003b080b7227 */ /* 0x000fe200078e00ff */
[C---:B------:R-:W-:Y:S02]  /*2970*/  ISETP.GT.U32.AND P4, PT, R7.reuse, R58, PT ;  /* 0x0000003a0700720c */ /* 0x040fe40003f84070 */
[----:B------:R-:W-:Y:S01]  /*2980*/  ISETP.GT.U32.AND P3, PT, R7, R60, PT ;  /* 0x0000003c0700720c */ /* 0x000fe20003f64070 */
[----:B------:R-:W-:Y:S01]  /*2990*/  @!P0 IMAD.IADD R10, R10, 0x1, -R7 ;  /* 0x000000010a0a8824 */ /* 0x000fe200078e0a07 */
[----:B------:R-:W-:Y:S01]  /*29a0*/  ISETP.GE.AND P0, PT, R65, RZ, PT ;  /* 0x000000ff4100720c */ /* 0x000fe20003f06270 */
[----:B------:R-:W-:Y:S01]  /*29b0*/  @!P6 IMAD.MOV R56, RZ, RZ, -R56 ;  /* 0x000000ffff38e224 */ /* 0x000fe200078e0a38 */
[----:B------:R-:W-:Y:S01]  /*29c0*/  ISETP.GE.AND P6, PT, R64, RZ, PT ;  /* 0x000000ff4000720c */ /* 0x000fe20003fc6270 */
[----:B------:R-:W-:-:S02]  /*29d0*/  IMAD.MOV.U32 R67, RZ, RZ, R10 ;  /* 0x000000ffff437224 */ /* 0x000fc400078e000a */
[----:B------:R-:W-:Y:S02]  /*29e0*/  IMAD.MOV R64, RZ, RZ, -R11 ;  /* 0x000000ffff407224 */ /* 0x000fe400078e0a0b */
[--C-:B------:R-:W-:Y:S02]  /*29f0*/  @!P5 IMAD.IADD R62, R62, 0x1, -R7.reuse ;  /* 0x000000013e3ed824 */ /* 0x100fe400078e0a07 */
[--C-:B------:R-:W-:Y:S01]  /*2a00*/  @!P4 IMAD.IADD R58, R58, 0x1, -R7.reuse ;  /* 0x000000013a3ac824 */ /* 0x100fe200078e0a07 */
[----:B------:R-:W-:Y:S01]  /*2a10*/  ISETP.GE.AND P4, PT, R63, RZ, PT ;  /* 0x000000ff3f00720c */ /* 0x000fe20003f86270 */
[----:B------:R-:W-:Y:S01]  /*2a20*/  @!P3 IMAD.IADD R60, R60, 0x1, -R7 ;  /* 0x000000013c3cb824 */ /* 0x000fe200078e0a07 */
[----:B------:R-:W0:Y:S01]  /*2a30*/  I2F.RP R63, R84 ;  /* 0x00000054003f7306 */ /* 0x000e220000209400 */
[----:B------:R-:W-:Y:S01]  /*2a40*/  @!P2 IMAD.MOV R67, RZ, RZ, -R67 ;  /* 0x000000ffff43a224 */ /* 0x000fe200078e0a43 */
[C---:B------:R-:W-:Y:S01]  /*2a50*/  ISETP.GT.U32.AND P2, PT, R7.reuse, R62, PT ;  /* 0x0000003e0700720c */ /* 0x040fe20003f44070 */
[C---:B------:R-:W-:Y:S01]  /*2a60*/  IMAD R10, R7.reuse, R64, R59 ;  /* 0x00000040070a7224 */ /* 0x040fe200078e023b */
[----:B------:R-:W-:Y:S01]  /*2a70*/  ISETP.GT.U32.AND P5, PT, R7, R60, PT ;  /* 0x0000003c0700720c */ /* 0x000fe20003fa4070 */
[----:B------:R-:W-:Y:S01]  /*2a80*/  IMAD.MOV.U32 R69, RZ, RZ, R58 ;  /* 0x000000ffff457224 */ /* 0x000fe200078e003a */
[----:B------:R-:W-:Y:S01]  /*2a90*/  IADD3 R59, R9, 0x58, RZ ;  /* 0x00000058093b7810 */ /* 0x000fe20007ffe0ff */
[----:B------:R-:W-:Y:S01]  /*2aa0*/  IMAD.HI.U32 R11, R8, R61, RZ ;  /* 0x0000003d080b7227 */ /* 0x000fe200078e00ff */
[----:B------:R-:W-:-:S02]  /*2ab0*/  ISETP.GE.AND P3, PT, R66, RZ, PT ;  /* 0x000000ff4200720c */ /* 0x000fc40003f66270 */
[----:B------:R-:W-:Y:S01]  /*2ac0*/  IABS R64, R59 ;  /* 0x0000003b00407213 */ /* 0x000fe20000000000 */
[----:B------:R-:W-:Y:S01]  /*2ad0*/  @!P1 IMAD.MOV R69, RZ, RZ, -R69 ;  /* 0x000000ffff459224 */ /* 0x000fe200078e0a45 */
[----:B------:R-:W-:Y:S01]  /*2ae0*/  ISETP.GT.U32.AND P1, PT, R7, R10, PT ;  /* 0x0000000a0700720c */ /* 0x000fe20003f24070 */
[----:B------:R-:W-:Y:S01]  /*2af0*/  IMAD.MOV R58, RZ, RZ, -R11 ;  /* 0x000000ffff3a7224 */ /* 0x000fe200078e0a0b */
[----:B------:R-:W-:Y:S02]  /*2b00*/  IADD3 R11, R9, 0x60, RZ ;  /* 0x00000060090b7810 */ /* 0x000fe40007ffe0ff */
[----:B------:R-:W-:Y:S01]  /*2b10*/  @!P2 IADD3 R62, R62, -R7, RZ ;  /* 0x800000073e3ea210 */ /* 0x000fe20007ffe0ff */
[----:B------:R-:W-:Y:S01]  /*2b20*/  IMAD R58, R7, R58, R61 ;  /* 0x0000003a073a7224 */ /* 0x000fe200078e023d */
[----:B------:R-:W-:Y:S01]  /*2b30*/  ISETP.GE.AND P2, PT, R11, RZ, PT ;  /* 0x000000ff0b00720c */ /* 0x000fe20003f46270 */
[--C-:B------:R-:W-:Y:S01]  /*2b40*/  @!P5 IMAD.IADD R60, R60, 0x1, -R7.reuse ;  /* 0x000000013c3cd824 */ /* 0x100fe200078e0a07 */
[----:B------:R-:W-:Y:S01]  /*2b50*/  IABS R11, R11 ;  /* 0x0000000b000b7213 */ /* 0x000fe20000000000 */
[----:B0-----:R-:W0:Y:S01]  /*2b60*/  MUFU.RCP R63, R63 ;  /* 0x0000003f003f7308 */ /* 0x001e220000001000 */
[----:B------:R-:W-:Y:S01]  /*2b70*/  ISETP.GT.U32.AND P5, PT, R7, R58, PT ;  /* 0x0000003a0700720c */ /* 0x000fe20003fa4070 */
[----:B------:R-:W-:Y:S01]  /*2b80*/  IMAD.MOV.U32 R71, RZ, RZ, R60 ;  /* 0x000000ffff477224 */ /* 0x000fe200078e003c */
[----:B------:R-:W-:Y:S01]  /*2b90*/  IADD3 R61, R9, 0x50, RZ ;  /* 0x00000050093d7810 */ /* 0x000fe20007ffe0ff */
[----:B------:R-:W-:Y:S01]  /*2ba0*/  @!P1 IMAD.IADD R10, R10, 0x1, -R7 ;  /* 0x000000010a0a9824 */ /* 0x000fe200078e0a07 */
[----:B------:R-:W-:Y:S01]  /*2bb0*/  ISETP.GE.AND P1, PT, R59, RZ, PT ;  /* 0x000000ff3b00720c */ /* 0x000fe20003f26270 */
[----:B------:R-:W-:Y:S01]  /*2bc0*/  IMAD.MOV.U32 R59, RZ, RZ, R11 ;  /* 0x000000ffff3b7224 */ /* 0x000fe200078e000b */
[----:B------:R-:W-:Y:S01]  /*2bd0*/  IABS R65, R61 ;  /* 0x0000003d00417213 */ /* 0x000fe20000000000 */
[----:B------:R-:W-:Y:S01]  /*2be0*/  @!P6 IMAD.MOV R71, RZ, RZ, -R71 ;  /* 0x000000ffff47e224 */ /* 0x000fe200078e0a47 */
[----:B------:R-:W-:Y:S01]  /*2bf0*/  ISETP.GT.U32.AND P6, PT, R7, R10, PT ;  /* 0x0000000a0700720c */ /* 0x000fe20003fc4070 */
[----:B------:R-:W-:-:S04]  /*2c00*/  IMAD.HI.U32 R11, R8, R59, RZ ;  /* 0x0000003b080b7227 */ /* 0x000fc800078e00ff */
[----:B------:R-:W-:Y:S02]  /*2c10*/  IMAD.MOV R60, RZ, RZ, -R11 ;  /* 0x000000ffff3c7224 */ /* 0x000fe400078e0a0b */
[----:B------:R-:W-:Y:S02]  /*2c20*/  @!P5 IMAD.IADD R58, R58, 0x1, -R7 ;  /* 0x000000013a3ad824 */ /* 0x000fe400078e0a07 */
[C---:B------:R-:W-:Y:S02]  /*2c30*/  IMAD R60, R7.reuse, R60, R59 ;  /* 0x0000003c073c7224 */ /* 0x040fe400078e023b */
[----:B------:R-:W-:Y:S01]  /*2c40*/  IMAD.HI.U32 R11, R8, R64, RZ ;  /* 0x00000040080b7227 */ /* 0x000fe200078e00ff */
[----:B------:R-:W-:-:S03]  /*2c50*/  ISETP.GT.U32.AND P5, PT, R7, R58, PT ;  /* 0x0000003a0700720c */ /* 0x000fc60003fa4070 */
[----:B------:R-:W-:Y:S01]  /*2c60*/  @!P6 IMAD.IADD R10, R10, 0x1, -R7 ;  /* 0x000000010a0ae824 */ /* 0x000fe200078e0a07 */
[----:B------:R-:W-:Y:S01]  /*2c70*/  ISETP.GT.U32.AND P6, PT, R7, R60, PT ;  /* 0x0000003c0700720c */ /* 0x000fe20003fc4070 */
[----:B------:R-:W-:Y:S02]  /*2c80*/  IMAD.MOV.U32 R75, RZ, RZ, R62 ;  /* 0x000000ffff4b7224 */ /* 0x000fe400078e003e */
[----:B------:R-:W-:Y:S01]  /*2c90*/  IMAD.MOV R62, RZ, RZ, -R11 ;  /* 0x000000ffff3e7224 */ /* 0x000fe200078e0a0b */
[----:B0-----:R-:W-:Y:S01]  /*2ca0*/  IADD3 R11, R63, 0xffffffe, RZ ;  /* 0x0ffffffe3f0b7810 */ /* 0x001fe20007ffe0ff */
[----:B------:R-:W-:Y:S01]  /*2cb0*/  IMAD.HI.U32 R59, R8, R65, RZ ;  /* 0x00000041083b7227 */ /* 0x000fe200078e00ff */
[----:B------:R-:W-:-:S03]  /*2cc0*/  IADD3 R63, R9, 0x30, RZ ;  /* 0x00000030093f7810 */ /* 0x000fc60007ffe0ff */
[--C-:B------:R-:W-:Y:S01]  /*2cd0*/  @!P5 IMAD.IADD R58, R58, 0x1, -R7.reuse ;  /* 0x000000013a3ad824 */ /* 0x100fe200078e0a07 */
[----:B------:R-:W0:Y:S01]  /*2ce0*/  F2I.FTZ.U32.TRUNC.NTZ R11, R11 ;  /* 0x0000000b000b7305 */ /* 0x000e22000021f000 */
[C---:B------:R-:W-:Y:S01]  /*2cf0*/  IMAD R62, R7.reuse, R62, R64 ;  /* 0x0000003e073e7224 */ /* 0x040fe200078e0240 */
[----:B------:R-:W-:Y:S01]  /*2d00*/  ISETP.GE.AND P5, PT, R70, RZ, PT ;  /* 0x000000ff4600720c */ /* 0x000fe20003fa6270 */
[----:B------:R-:W-:Y:S01]  /*2d10*/  @!P6 IMAD.IADD R60, R60, 0x1, -R7 ;  /* 0x000000013c3ce824 */ /* 0x000fe200078e0a07 */
[----:B------:R-:W-:Y:S01]  /*2d20*/  IABS R72, R63 ;  /* 0x0000003f00487213 */ /* 0x000fe20000000000 */
[----:B------:R-:W-:Y:S02]  /*2d30*/  IMAD.MOV.U32 R79, RZ, RZ, R58 ;  /* 0x000000ffff4f7224 */ /* 0x000fe400078e003a */
[----:B------:R-:W-:Y:S01]  /*2d40*/  @!P0 IMAD.MOV R75, RZ, RZ, -R75 ;  /* 0x000000ffff4b8224 */ /* 0x000fe200078e0a4b */
[----:B------:R-:W-:Y:S01]  /*2d50*/  ISETP.GT.U32.AND P6, PT, R7, R60, PT ;  /* 0x0000003c0700720c */ /* 0x000fe20003fc4070 */
[----:B------:R-:W-:Y:S01]  /*2d60*/  IMAD.MOV R66, RZ, RZ, -R59 ;  /* 0x000000ffff427224 */ /* 0x000fe200078e0a3b */
[----:B------:R-:W-:Y:S01]  /*2d70*/  @!P3 IADD3 R79, -R79, RZ, RZ ;  /* 0x000000ff4f4fb210 */ /* 0x000fe20007ffe1ff */
[----:B------:R-:W-:Y:S01]  /*2d80*/  IMAD.MOV.U32 R77, RZ, RZ, R10 ;  /* 0x000000ffff4d7224 */ /* 0x000fe200078e000a */
[----:B------:R-:W-:Y:S01]  /*2d90*/  ISETP.GE.AND P0, PT, R61, RZ, PT ;  /* 0x000000ff3d00720c */ /* 0x000fe20003f06270 */
[----:B------:R-:W-:Y:S01]  /*2da0*/  IMAD.HI.U32 R61, R8, R68, RZ ;  /* 0x00000044083d7227 */ /* 0x000fe200078e00ff */
[----:B------:R-:W-:-:S02]  /*2db0*/  ISETP.GT.U32.AND P3, PT, R7, R62, PT ;  /* 0x0000003e0700720c */ /* 0x000fc40003f64070 */
[----:B------:R-:W-:Y:S01]  /*2dc0*/  IADD3 R59, R9, 0x40, RZ ;  /* 0x00000040093b7810 */ /* 0x000fe20007ffe0ff */
[----:B------:R-:W-:Y:S02]  /*2dd0*/  IMAD.MOV R61, RZ, RZ, -R61 ;  /* 0x000000ffff3d7224 */ /* 0x000fe400078e0a3d */
[----:B------:R-:W-:Y:S01]  /*2de0*/  IMAD R64, R7, R66, R65 ;  /* 0x0000004207407224 */ /* 0x000fe200078e0241 */
[----:B------:R-:W-:Y:S01]  /*2df0*/  IADD3 R65, R9, 0x28, RZ ;  /* 0x0000002809417810 */ /* 0x000fe20007ffe0ff */
[C---:B------:R-:W-:Y:S01]  /*2e00*/  IMAD R66, R7.reuse, R61, R68 ;  /* 0x0000003d07427224 */ /* 0x040fe200078e0244 */
[----:B------:R-:W-:Y:S01]  /*2e10*/  IABS R68, R59 ;  /* 0x0000003b00447213 */ /* 0x000fe20000000000 */
[----:B------:R-:W-:Y:S01]  /*2e20*/  @!P6 IMAD.IADD R60, R60, 0x1, -R7 ;  /* 0x000000013c3ce824 */ /* 0x000fe200078e0a07 */
[----:B------:R-:W-:Y:S01]  /*2e30*/  ISETP.GT.U32.AND P6, PT, R7, R64, PT ;  /* 0x000000400700720c */ /* 0x000fe20003fc4070 */
[----:B------:R-:W-:Y:S01]  /*2e40*/  @!P4 IMAD.MOV R77, RZ, RZ, -R77 ;  /* 0x000000ffff4dc224 */ /* 0x000fe200078e0a4d */
[----:B------:R-:W-:Y:S01]  /*2e50*/  ISETP.GE.AND P4, PT, R59, RZ, PT ;  /* 0x000000ff3b00720c */ /* 0x000fe20003f86270 */
[----:B------:R-:W-:Y:S01]  /*2e60*/  @!P3 IMAD.IADD R62, R62, 0x1, -R7 ;  /* 0x000000013e3eb824 */ /* 0x000fe200078e0a07 */
[----:B------:R-:W-:Y:S01]  /*2e70*/  ISETP.GT.U32.AND P3, PT, R7, R66, PT ;  /* 0x000000420700720c */ /* 0x000fe20003f64070 */
[----:B0-----:R-:W-:Y:S01]  /*2e80*/  IMAD.MOV R59, RZ, RZ, -R11 ;  /* 0x000000ffff3b7224 */ /* 0x001fe200078e0a0b */
[----:B------:R-:W-:Y:S01]  /*2e90*/  IADD3 R61, R9, 0x38, RZ ;  /* 0x00000038093d7810 */ /* 0x000fe20007ffe0ff */
[----:B------:R-:W-:Y:S01]  /*2ea0*/  IMAD.MOV.U32 R10, RZ, RZ, RZ ;  /* 0x000000ffff0a7224 */ /* 0x000fe200078e00ff */
[----:B------:R-:W-:Y:S01]  /*2eb0*/  IABS R73, R65 ;  /* 0x0000004100497213 */ /* 0x000fe20000000000 */
[----:B------:R-:W-:Y:S01]  /*2ec0*/  IMAD R59, R59, R84, RZ ;  /* 0x000000543b3b7224 */ /* 0x000fe200078e02ff */
[----:B------:R-:W-:Y:S01]  /*2ed0*/  IABS R70, R61 ;  /* 0x0000003d00467213 */ /* 0x000fe20000000000 */
[----:B------:R-:W-:-:S04]  /*2ee0*/  IMAD.HI.U32 R58, R8, R68, RZ ;  /* 0x00000044083a7227 */ /* 0x000fc800078e00ff */
[--C-:B------:R-:W-:Y:S01]  /*2ef0*/  @!P6 IMAD.IADD R64, R64, 0x1, -R7.reuse ;  /* 0x000000014040e824 */ /* 0x100fe200078e0a07 */
[C---:B------:R-:W-:Y:S01]  /*2f00*/  ISETP.GT.U32.AND P6, PT, R7.reuse, R62, PT ;  /* 0x0000003e0700720c */ /* 0x040fe20003fc4070 */
[----:B------:R-:W-:Y:S02]  /*2f10*/  @!P3 IMAD.IADD R66, R66, 0x1, -R7 ;  /* 0x000000014242b824 */ /* 0x000fe400078e0a07 */
[----:B------:R-:W-:Y:S01]  /*2f20*/  IMAD.MOV.U32 R81, RZ, RZ, R60 ;  /* 0x000000ffff517224 */ /* 0x000fe200078e003c */
[----:B------:R-:W-:Y:S01]  /*2f30*/  ISETP.GT.U32.AND P3, PT, R7, R64, PT ;  /* 0x000000400700720c */ /* 0x000fe20003f64070 */
[----:B------:R-:W-:-:S04]  /*2f40*/  IMAD.HI.U32 R78, R11, R59, R10 ;  /* 0x0000003b0b4e7227 */ /* 0x000fc800078e000a */
[----:B------:R-:W-:Y:S02]  /*2f50*/  IMAD.MOV R10, RZ, RZ, -R58 ;  /* 0x000000ffff0a7224 */ /* 0x000fe400078e0a3a */
[----:B------:R-:W-:Y:S01]  /*2f60*/  @!P2 IMAD.MOV R81, RZ, RZ, -R81 ;  /* 0x000000ffff51a224 */ /* 0x000fe200078e0a51 */
[----:B------:R-:W-:Y:S01]  /*2f70*/  ISETP.GT.U32.AND P2, PT, R7, R66, PT ;  /* 0x000000420700720c */ /* 0x000fe20003f44070 */
[----:B------:R-:W-:-:S04]  /*2f80*/  IMAD.HI.U32 R11, R8, R70, RZ ;  /* 0x00000046080b7227 */ /* 0x000fc800078e00ff */
[----:B------:R-:W-:Y:S02]  /*2f90*/  IMAD R10, R7, R10, R68 ;  /* 0x0000000a070a7224 */ /* 0x000fe400078e0244 */
[----:B------:R-:W-:-:S04]  /*2fa0*/  IMAD.HI.U32 R58, R8, R72, RZ ;  /* 0x00000048083a7227 */ /* 0x000fc800078e00ff */
[----:B------:R-:W-:Y:S02]  /*2fb0*/  IMAD.MOV R11, RZ, RZ, -R11 ;  /* 0x000000ffff0b7224 */ /* 0x000fe400078e0a0b */
[--C-:B------:R-:W-:Y:S01]  /*2fc0*/  @!P3 IMAD.IADD R64, R64, 0x1, -R7.reuse ;  /* 0x000000014040b824 */ /* 0x100fe200078e0a07 */
[C---:B------:R-:W-:Y:S01]  /*2fd0*/  ISETP.GT.U32.AND P3, PT, R7.reuse, R10, PT ;  /* 0x0000000a0700720c */ /* 0x040fe20003f64070 */
[----:B------:R-:W-:Y:S02]  /*2fe0*/  IMAD.MOV R60, RZ, RZ, -R58 ;  /* 0x000000ffff3c7224 */ /* 0x000fe400078e0a3a */
[C---:B------:R-:W-:Y:S02]  /*2ff0*/  IMAD R58, R7.reuse, R11, R70 ;  /* 0x0000000b073a7224 */ /* 0x040fe400078e0246 */
[----:B------:R-:W-:Y:S02]  /*3000*/  @!P2 IMAD.IADD R66, R66, 0x1, -R7 ;  /* 0x000000014242a824 */ /* 0x000fe400078e0a07 */
[C---:B------:R-:W-:Y:S01]  /*3010*/  IMAD R60, R7.reuse, R60, R72 ;  /* 0x0000003c073c7224 */ /* 0x040fe200078e0248 */
[----:B------:R-:W-:Y:S01]  /*3020*/  ISETP.GT.U32.AND P2, PT, R7, R58, PT ;  /* 0x0000003a0700720c */ /* 0x000fe20003f44070 */
[----:B------:R-:W-:Y:S01]  /*3030*/  IMAD.HI.U32 R59, R8, R73, RZ ;  /* 0x00000049083b7227 */ /* 0x000fe200078e00ff */
[----:B------:R-:W-:-:S03]  /*3040*/  IABS R72, R86 ;  /* 0x0000005600487213 */ /* 0x000fc60000000000 */
[----:B------:R-:W-:Y:S01]  /*3050*/  @!P3 IMAD.IADD R10, R10, 0x1, -R7 ;  /* 0x000000010a0ab824 */ /* 0x000fe200078e0a07 */
[----:B------:R-:W-:Y:S01]  /*3060*/  ISETP.GT.U32.AND P3, PT, R7, R60, PT ;  /* 0x0000003c0700720c */ /* 0x000fe20003f64070 */
[----:B------:R-:W-:Y:S02]  /*3070*/  IMAD.MOV R68, RZ, RZ, -R59 ;  /* 0x000000ffff447224 */ /* 0x000fe400078e0a3b */
[----:B------:R-:W-:Y:S01]  /*3080*/  @!P6 IMAD.IADD R62, R62, 0x1, -R7 ;  /* 0x000000013e3ee824 */ /* 0x000fe200078e0a07 */
[----:B------:R-:W-:Y:S01]  /*3090*/  ISETP.GE.AND P6, PT, R9, RZ, PT ;  /* 0x000000ff0900720c */ /* 0x000fe20003fc6270 */
[----:B------:R-:W-:Y:S01]  /*30a0*/  IMAD R68, R7, R68, R73 ;  /* 0x0000004407447224 */ /* 0x000fe200078e0249 */
[----:B------:R-:W-:Y:S01]  /*30b0*/  IADD3 R73, R9, 0x8, RZ ;  /* 0x0000000809497810 */ /* 0x000fe20007ffe0ff */
[----:B------:R-:W-:Y:S02]  /*30c0*/  @!P2 IMAD.IADD R58, R58, 0x1, -R7 ;  /* 0x000000013a3aa824 */ /* 0x000fe400078e0a07 */
[----:B------:R-:W-:Y:S01]  /*30d0*/  IMAD.MOV.U32 R83, RZ, RZ, R62 ;  /* 0x000000ffff537224 */ /* 0x000fe200078e003e */
[----:B------:R-:W-:Y:S01]  /*30e0*/  ISETP.GT.U32.AND P2, PT, R7, R68, PT ;  /* 0x000000440700720c */ /* 0x000fe20003f44070 */
[----:B------:R-:W-:-:S04]  /*30f0*/  IMAD.HI.U32 R11, R8, R74, RZ ;  /* 0x0000004a080b7227 */ /* 0x000fc800078e00ff */
[----:B------:R-:W-:Y:S01]  /*3100*/  IMAD.HI.U32 R9, R8, R72, RZ ;  /* 0x0000004808097227 */ /* 0x000fe200078e00ff */
[----:B------:R-:W-:-:S03]  /*3110*/  IADD3 R11, -R11, RZ, RZ ;  /* 0x000000ff0b0b7210 */ /* 0x000fc60007ffe1ff */
[----:B------:R-:W-:Y:S01]  /*3120*/  @!P1 IMAD.MOV R83, RZ, RZ, -R83 ;  /* 0x000000ffff539224 */ /* 0x000fe200078e0a53 */
[----:B------:R-:W-:Y:S01]  /*3130*/  ISETP.GT.U32.AND P1, PT, R7, R58, PT ;  /* 0x0000003a0700720c */ /* 0x000fe20003f24070 */
[----:B------:R-:W-:-:S04]  /*3140*/  IMAD.HI.U32 R59, R8, R76, RZ ;  /* 0x0000004c083b7227 */ /* 0x000fc800078e00ff */
[----:B------:R-:W-:-:S04]  /*3150*/  IMAD.HI.U32 R70, R8, R80, RZ ;  /* 0x0000005008467227 */ /* 0x000fc800078e00ff */
[----:B------:R-:W-:Y:S02]  /*3160*/  IMAD.MOV R9, RZ, RZ, -R9 ;  /* 0x000000ffff097224 */ /* 0x000fe400078e0a09 */
[----:B------:R-:W-:Y:S01]  /*3170*/  @!P3 IMAD.IADD R60, R60, 0x1, -R7 ;  /* 0x000000013c3cb824 */ /* 0x000fe200078e0a07 */
[C---:B------:R-:W-:Y:S01]  /*3180*/  ISETP.GT.U32.AND P3, PT, R7.reuse, R10, PT ;  /* 0x0000000a0700720c */ /* 0x040fe20003f64070 */
[----:B------:R-:W-:Y:S02]  /*3190*/  IMAD.MOV R59, RZ, RZ, -R59 ;  /* 0x000000ffff3b7224 */ /* 0x000fe400078e0a3b */
[----:B------:R-:W-:Y:S02]  /*31a0*/  IMAD.MOV R82, RZ, RZ, -R70 ;  /* 0x000000ffff527224 */ /* 0x000fe400078e0a46 */
[C---:B------:R-:W-:Y:S01]  /*31b0*/  IMAD R70, R7.reuse, R9, R72 ;  /* 0x0000000907467224 */ /* 0x040fe200078e0248 */
[----:B------:R-:W-:Y:S01]  /*31c0*/  IABS R9, R73 ;  /* 0x0000004900097213 */ /* 0x000fe20000000000 */
[----:B------:R-:W-:-:S02]  /*31d0*/  IMAD R72, R7, R11, R74 ;  /* 0x0000000b07487224 */ /* 0x000fc400078e024a */
[C---:B------:R-:W-:Y:S02]  /*31e0*/  IMAD R74, R7.reuse, R59, R76 ;  /* 0x0000003b074a7224 */ /* 0x040fe400078e024c */
[C---:B------:R-:W-:Y:S02]  /*31f0*/  IMAD R76, R7.reuse, R82, R80 ;  /* 0x00000052074c7224 */ /* 0x040fe400078e0250 */
[----:B------:R-:W-:Y:S02]  /*3200*/  IMAD.MOV.U32 R85, RZ, RZ, R64 ;  /* 0x000000ffff557224 */ /* 0x000fe400078e0040 */
[----:B------:R-:W-:Y:S02]  /*3210*/  IMAD.MOV.U32 R87, RZ, RZ, R66 ;  /* 0x000000ffff577224 */ /* 0x000fe400078e0042 */
[----:B------:R-:W-:Y:S02]  /*3220*/  @!P2 IMAD.IADD R68, R68, 0x1, -R7 ;  /* 0x000000014444a824 */ /* 0x000fe400078e0a07 */
[----:B------:R-:W-:Y:S01]  /*3230*/  @!P0 IMAD.MOV R85, RZ, RZ, -R85 ;  /* 0x000000ffff558224 */ /* 0x000fe200078e0a55 */
[C---:B------:R-:W-:Y:S01]  /*3240*/  ISETP.GT.U32.AND P0, PT, R7.reuse, R60, PT ;  /* 0x0000003c0700720c */ /* 0x040fe20003f04070 */
[----:B------:R-:W-:Y:S01]  /*3250*/  @!P5 IMAD.MOV R87, RZ, RZ, -R87 ;  /* 0x000000ffff57d224 */ /* 0x000fe200078e0a57 */
[C---:B------:R-:W-:Y:S01]  /*3260*/  ISETP.GT.U32.AND P5, PT, R7.reuse, R70, PT ;  /* 0x000000460700720c */ /* 0x040fe20003fa4070 */
[----:B------:R-:W-:Y:S01]  /*3270*/  @!P1 IMAD.IADD R58, R58, 0x1, -R7 ;  /* 0x000000013a3a9824 */ /* 0x000fe200078e0a07 */
[C---:B------:R-:W-:Y:S01]  /*3280*/  ISETP.GT.U32.AND P1, PT, R7.reuse, R76, PT ;  /* 0x0000004c0700720c */ /* 0x040fe20003f24070 */
[----:B------:R-:W-:Y:S01]  /*3290*/  IMAD.HI.U32 R8, R8, R9, RZ ;  /* 0x0000000908087227 */ /* 0x000fe200078e00ff */
[----:B------:R-:W-:-:S03]  /*32a0*/  ISETP.GT.U32.AND P2, PT, R7, R68, PT ;  /* 0x000000440700720c */ /* 0x000fc60003f44070 */
[--C-:B------:R-:W-:Y:S01]  /*32b0*/  @!P3 IMAD.IADD R10, R10, 0x1, -R7.reuse ;  /* 0x000000010a0ab824 */ /* 0x100fe200078e0a07 */
[C---:B------:R-:W-:Y:S01]  /*32c0*/  ISETP.GT.U32.AND P3, PT, R7.reuse, R72, PT ;  /* 0x000000480700720c */ /* 0x040fe20003f64070 */
[----:B------:R-:W-:Y:S02]  /*32d0*/  IMAD.MOV R8, RZ, RZ, -R8 ;  /* 0x000000ffff087224 */ /* 0x000fe400078e0a08 */
[----:B------:R-:W-:Y:S01]  /*32e0*/  @!P0 IMAD.IADD R60, R60, 0x1, -R7 ;  /* 0x000000013c3c8824 */ /* 0x000fe200078e0a07 */
[C---:B------:R-:W-:Y:S01]  /*32f0*/  ISETP.GT.U32.AND P0, PT, R7.reuse, R74, PT ;  /* 0x0000004a0700720c */ /* 0x040fe20003f04070 */
[C---:B------:R-:W-:Y:S01]  /*3300*/  IMAD R62, R7.reuse, R8, R9 ;  /* 0x00000008073e7224 */ /* 0x040fe200078e0209 */
[----:B------:R-:W-:Y:S01]  /*3310*/  SHF.R.U32.HI R9, RZ, 0x2, R0 ;  /* 0x00000002ff097819 */ /* 0x000fe20000011600 */
[--C-:B------:R-:W-:Y:S02]  /*3320*/  @!P5 IMAD.IADD R70, R70, 0x1, -R7.reuse ;  /* 0x000000014646d824 */ /* 0x100fe400078e0a07 */
[----:B------:R-:W-:Y:S01]  /*3330*/  IMAD.MOV.U32 R89, RZ, RZ, R10 ;  /* 0x000000ffff597224 */ /* 0x000fe200078e000a */
[C---:B------:R-:W-:Y:S01]  /*3340*/  ISETP.GT.U32.AND P5, PT, R7.reuse, R62, PT ;  /* 0x0000003e0700720c */ /* 0x040fe20003fa4070 */
[--C-:B------:R-:W-:Y:S01]  /*3350*/  @!P1 IMAD.IADD R76, R76, 0x1, -R7.reuse ;  /* 0x000000014c4c9824 */ /* 0x100fe200078e0a07 */
[----:B------:R-:W-:Y:S01]  /*3360*/  ISETP.GT.U32.AND P1, PT, R7, R70, PT ;  /* 0x000000460700720c */ /* 0x000fe20003f24070 */
[----:B------:R-:W-:Y:S01]  /*3370*/  @!P2 IMAD.IADD R68, R68, 0x1, -R7 ;  /* 0x000000014444a824 */ /* 0x000fe200078e0a07 */
[----:B------:R-:W-:Y:S01]  /*3380*/  @!P3 IADD3 R72, R72, -R7, RZ ;  /* 0x800000074848b210 */ /* 0x000fe20007ffe0ff */
[----:B------:R-:W-:Y:S01]  /*3390*/  @!P4 IMAD.MOV R89, RZ, RZ, -R89 ;  /* 0x000000ffff59c224 */ /* 0x000fe200078e0a59 */
[----:B------:R-:W-:Y:S01]  /*33a0*/  ISETP.GE.AND P2, PT, R61, RZ, PT ;  /* 0x000000ff3d00720c */ /* 0x000fe20003f46270 */
[----:B------:R-:W-:Y:S01]  /*33b0*/  IMAD.HI.U32 R78, R78, R117, RZ ;  /* 0x000000754e4e7227 */ /* 0x000fe200078e00ff */
[----:B------:R-:W-:-:S02]  /*33c0*/  ISETP.GE.AND P3, PT, R63, RZ, PT ;  /* 0x000000ff3f00720c */ /* 0x000fc40003f66270 */
[C---:B------:R-:W-:Y:S01]  /*33d0*/  ISETP.GT.U32.AND P4, PT, R7.reuse, R76, PT ;  /* 0x0000004c0700720c */ /* 0x040fe20003f84070 */
[----:B------:R-:W-:Y:S02]  /*33e0*/  IMAD.MOV R78, RZ, RZ, -R78 ;  /* 0x000000ffff4e7224 */ /* 0x000fe400078e0a4e */
[--C-:B------:R-:W-:Y:S01]  /*33f0*/  @!P0 IMAD.IADD R74, R74, 0x1, -R7.reuse ;  /* 0x000000014a4a8824 */ /* 0x100fe200078e0a07 */
[----:B------:R-:W-:Y:S01]  /*3400*/  ISETP.GT.U32.AND P0, PT, R7, R72, PT ;  /* 0x000000480700720c */ /* 0x000fe20003f04070 */
[----:B------:R-:W-:Y:S01]  /*3410*/  IMAD.MOV.U32 R91, RZ, RZ, R58 ;  /* 0x000000ffff5b7224 */ /* 0x000fe200078e003a */
[----:B------:R-:W-:Y:S01]  /*3420*/  SHF.R.S32.HI R58, RZ, 0x2, R0 ;  /* 0x00000002ff3a7819 */ /* 0x000fe20000011400 */
[----:B------:R-:W-:Y:S02]  /*3430*/  IMAD.MOV.U32 R93, RZ, RZ, R60 ;  /* 0x000000ffff5d7224 */ /* 0x000fe400078e003c */
[----:B------:R-:W-:Y:S01]  /*3440*/  @!P5 IMAD.IADD R62, R62, 0x1, -R7 ;  /* 0x000000013e3ed824 */ /* 0x000fe200078e0a07 */
[----:B------:R-:W-:Y:S01]  /*3450*/  SGXT R58, R58, 0x1 ;  /* 0x000000013a3a781a */ /* 0x000fe20000000200 */
[----:B------:R-:W-:Y:S01]  /*3460*/  IMAD R117, R84, R78, R117 ;  /* 0x0000004e54757224 */ /* 0x000fe200078e0275 */
[----:B------:R-:W-:Y:S01]  /*3470*/  ISETP.GE.AND P5, PT, R65, RZ, PT ;  /* 0x000000ff4100720c */ /* 0x000fe20003fa6270 */
[----:B------:R-:W-:Y:S01]  /*3480*/  @!P2 IMAD.MOV R91, RZ, RZ, -R91 ;  /* 0x000000ffff5ba224 */ /* 0x000fe200078e0a5b */
[C---:B------:R-:W-:Y:S01]  /*3490*/  ISETP.GT.U32.AND P2, PT, R7.reuse, R74, PT ;  /* 0x0000004a0700720c */ /* 0x040fe20003f44070 */
[----:B------:R-:W-:Y:S01]  /*34a0*/  @!P3 IMAD.MOV R93, RZ, RZ, -R93 ;  /* 0x000000ffff5db224 */ /* 0x000fe200078e0a5d */
[----:B------:R-:W-:Y:S01]  /*34b0*/  ISETP.GT.U32.AND P3, PT, R7, R62, PT ;  /* 0x0000003e0700720c */ /* 0x000fe20003f64070 */
[----:B------:R-:W-:Y:S01]  /*34c0*/  @!P4 IMAD.IADD R76, R76, 0x1, -R7 ;  /* 0x000000014c4cc824 */ /* 0x000fe200078e0a07 */
[----:B------:R-:W-:Y:S01]  /*34d0*/  ISETP.GT.U32.AND P4, PT, R84, R117, PT ;  /* 0x000000755400720c */ /* 0x000fe20003f84070 */
[----:B------:R-:W-:-:S02]  /*34e0*/  IMAD.SHL.U32 R10, R0, 0x2, RZ ;  /* 0x00000002000a7824 */ /* 0x000fc400078e00ff */
[--C-:B------:R-:W-:Y:S01]  /*34f0*/  @!P1 IMAD.IADD R70, R70, 0x1, -R7.reuse ;  /* 0x0000000146469824 */ /* 0x100fe200078e0a07 */
[----:B------:R-:W-:Y:S01]  /*3500*/  ISETP.GE.AND P1, PT, R86, RZ, PT ;  /* 0x000000ff5600720c */ /* 0x000fe20003f26270 */
[--C-:B------:R-:W-:Y:S01]  /*3510*/  @!P0 IMAD.IADD R72, R72, 0x1, -R7.reuse ;  /* 0x0000000148488824 */ /* 0x100fe200078e0a07 */
[----:B------:R-:W-:Y:S01]  /*3520*/  LOP3.LUT R8, R10, 0x1fe, RZ, 0xc0, !PT ;  /* 0x000001fe0a087812 */ /* 0x000fe200078ec0ff */
[----:B------:R-:W-:Y:S01]  /*3530*/  IMAD.SHL.U32 R59, R0, 0x8, RZ ;  /* 0x00000008003b7824 */ /* 0x000fe200078e00ff */
[----:B------:R-:W-:Y:S01]  /*3540*/  ISETP.GE.AND P0, PT, R88, RZ, PT ;  /* 0x000000ff5800720c */ /* 0x000fe20003f06270 */
[----:B------:R-:W-:Y:S01]  /*3550*/  @!P2 IMAD.IADD R74, R74, 0x1, -R7 ;  /* 0x000000014a4aa824 */ /* 0x000fe200078e0a07 */
[----:B------:R-:W-:Y:S01]  /*3560*/  LOP3.LUT R8, R8, 0x30, R9, 0x78, !PT ;  /* 0x0000003008087812 */ /* 0x000fe200078e7809 */
[----:B------:R-:W-:Y:S01]  /*3570*/  @!P3 IMAD.IADD R62, R62, 0x1, -R7 ;  /* 0x000000013e3eb824 */ /* 0x000fe200078e0a07 */
[C---:B------:R-:W-:Y:S01]  /*3580*/  SHF.L.U32 R7, R0.reuse, 0x5, RZ ;  /* 0x0000000500077819 */ /* 0x040fe200000006ff */
[----:B------:R-:W-:Y:S01]  /*3590*/  @!P4 IMAD.IADD R117, R117, 0x1, -R84 ;  /* 0x000000017575c824 */ /* 0x000fe200078e0a54 */
[----:B------:R-:W-:Y:S01]  /*35a0*/  SHF.R.S32.HI R9, RZ, 0x6, R0 ;  /* 0x00000006ff097819 */ /* 0x000fe20000011400 */
[C---:B------:R-:W-:Y:S01]  /*35b0*/  IMAD.SHL.U32 R11, R0.reuse, 0x10, RZ ;  /* 0x00000010000b7824 */ /* 0x040fe200078e00ff */
[----:B------:R-:W-:Y:S01]  /*35c0*/  LOP3.LUT R7, R7, 0x60, RZ, 0xc0, !PT ;  /* 0x0000006007077812 */ /* 0x000fe200078ec0ff */
[----:B------:R-:W-:Y:S01]  /*35d0*/  IMAD.SHL.U32 R60, R0, 0x40, RZ ;  /* 0x00000040003c7824 */ /* 0x000fe200078e00ff */
[----:B------:R-:W-:Y:S01]  /*35e0*/  ISETP.GT.U32.AND P4, PT, R84, R117, PT ;  /* 0x000000755400720c */ /* 0x000fe20003f84070 */
[----:B------:R-:W-:Y:S01]  /*35f0*/  IMAD.MOV.U32 R95, RZ, RZ, R72 ;  /* 0x000000ffff5f7224 */ /* 0x000fe200078e0048 */
[----:B------:R-:W-:Y:S01]  /*3600*/  LOP3.LUT R63, R59, 0x30, R10, 0x48, !PT ;  /* 0x000000303b3f7812 */ /* 0x000fe200078e480a */
[----:B------:R-:W-:Y:S01]  /*3610*/  @!P1 IMAD.MOV R70, RZ, RZ, -R70 ;  /* 0x000000ffff469224 */ /* 0x000fe200078e0a46 */
[----:B------:R-:W-:Y:S01]  /*3620*/  SGXT R9, R9, 0x1 ;  /* 0x000000010909781a */ /* 0x000fe20000000200 */
[----:B------:R-:W-:Y:S01]  /*3630*/  @!P0 IMAD.MOV R95, RZ, RZ, -R95 ;  /* 0x000000ffff5f8224 */ /* 0x000fe200078e0a5f */
[----:B------:R-:W-:Y:S01]  /*3640*/  LOP3.LUT R59, R7, 0x90, R58, 0xf8, !PT ;  /* 0x00000090073b7812 */ /* 0x000fe200078ef83a */
[----:B------:R-:W-:Y:S01]  /*3650*/  IMAD.MOV.U32 R99, RZ, RZ, R62 ;  /* 0x000000ffff637224 */ /* 0x000fe200078e003e */
[----:B------:R-:W-:Y:S01]  /*3660*/  LOP3.LUT R58, R11, 0x100, RZ, 0xc0, !PT ;  /* 0x000001000b3a7812 */ /* 0x000fe200078ec0ff */
[----:B------:R-:W-:Y:S01]  /*3670*/  IMAD.MOV.U32 R97, RZ, RZ, R74 ;  /* 0x000000ffff617224 */ /* 0x000fe200078e004a */
[----:B------:R-:W-:Y:S01]  /*3680*/  LOP3.LUT R11, R9, 0x90, RZ, 0xc0, !PT ;  /* 0x00000090090b7812 */ /* 0x000fe200078ec0ff */
[----:B------:R-:W-:Y:S01]  /*3690*/  IMAD.MOV.U32 R101, RZ, RZ, R76 ;  /* 0x000000ffff657224 */ /* 0x000fe200078e004c */
[----:B------:R-:W-:Y:S01]  /*36a0*/  LOP3.LUT R59, R59, 0x10, R10, 0x78, !PT ;  /* 0x000000103b3b7812 */ /* 0x000fe200078e780a */
[----:B------:R-:W-:Y:S01]  /*36b0*/  @!P4 IMAD.IADD R117, R117, 0x1, -R84 ;  /* 0x000000017575c824 */ /* 0x000fe200078e0a54 */
[----:B------:R-:W-:Y:S01]  /*36c0*/  ISETP.GE.AND P2, PT, R90, RZ, PT ;  /* 0x000000ff5a00720c */ /* 0x000fe20003f46270 */
[----:B------:R-:W-:Y:S01]  /*36d0*/  @!P5 IMAD.MOV R68, RZ, RZ, -R68 ;  /* 0x000000ffff44d224 */ /* 0x000fe200078e0a44 */
[----:B------:R-:W-:Y:S01]  /*36e0*/  LOP3.LUT R10, R11, 0x17e, R10, 0x78, !PT ;  /* 0x0000017e0b0a7812 */ /* 0x000fe200078e780a */
[----:B------:R-:W-:Y:S01]  /*36f0*/  IMAD.IADD R11, R58, 0x1, R59 ;  /* 0x000000013a0b7824 */ /* 0x000fe200078e023b */
[----:B------:R-:W-:Y:S01]  /*3700*/  ISETP.GE.AND P3, PT, R73, RZ, PT ;  /* 0x000000ff4900720c */ /* 0x000fe20003f66270 */
[----:B------:R-:W-:Y:S01]  /*3710*/  @!P6 IMAD.MOV R101, RZ, RZ, -R101 ;  /* 0x000000ffff65e224 */ /* 0x000fe200078e0a65 */
[----:B------:R-:W-:-:S02]  /*3720*/  LOP3.LUT R61, R60, 0x1c0, RZ, 0xc0, !PT ;  /* 0x000001c03c3d7812 */ /* 0x000fc400078ec0ff */
[----:B------:R-:W-:Y:S02]  /*3730*/  ISETP.NE.AND P4, PT, RZ, c[0x0][0x17c], PT ;  /* 0x00005f00ff007a0c */ /* 0x000fe40003f85270 */
[----:B------:R-:W-:Y:S02]  /*3740*/  LOP3.LUT R58, RZ, c[0x0][0x17c], RZ, 0x33, !PT ;  /* 0x00005f00ff3a7a12 */ /* 0x000fe400078e33ff */
[----:B------:R-:W-:Y:S01]  /*3750*/  ISETP.GE.AND P1, PT, R2, RZ, PT ;  /* 0x000000ff0200720c */ /* 0x000fe20003f26270 */
[----:B------:R-:W-:Y:S01]  /*3760*/  @!P2 IMAD.MOV R97, RZ, RZ, -R97 ;  /* 0x000000ffff61a224 */ /* 0x000fe200078e0a61 */
[----:B------:R-:W-:Y:S02]  /*3770*/  ISETP.NE.AND P0, PT, RZ, c[0x0][0x178], PT ;  /* 0x00005e00ff007a0c */ /* 0x000fe40003f05270 */
[----:B------:R-:W-:Y:S01]  /*3780*/  IADD3 R9, R63, R61, R6 ;  /* 0x0000003d3f097210 */ /* 0x000fe20007ffe006 */
[----:B------:R-:W-:Y:S01]  /*3790*/  @!P3 IMAD.MOV R99, RZ, RZ, -R99 ;  /* 0x000000ffff63b224 */ /* 0x000fe200078e0a63 */
[----:B------:R-:W-:Y:S01]  /*37a0*/  SEL R65, R58, R19, !P4 ;  /* 0x000000133a417207 */ /* 0x000fe20006000000 */
[----:B------:R-:W-:Y:S01]  /*37b0*/  IMAD R19, R4, c[0x0][0x188], RZ ;  /* 0x0000620004137a24 */ /* 0x000fe200078e02ff */
[C---:B------:R-:W-:Y:S01]  /*37c0*/  SEL R59, R58.reuse, R13, !P4 ;  /* 0x0000000d3a3b7207 */ /* 0x040fe20006000000 */
        /* <DEDUP_REMOVED lines=9> */
[----:B------:R-:W-:Y:S01]  /*3860*/  SEL R21, R58, R21, !P4 ;  /* 0x000000153a157207 */ /* 0x000fe20006000000 */
[----:B------:R-:W-:Y:S01]  /*3870*/  IMAD R62, R62, c[0x0][0x190], RZ ;  /* 0x000064003e3e7a24 */ /* 0x000fe200078e02ff */
[C---:B------:R-:W-:Y:S01]  /*3880*/  SEL R23, R58.reuse, R23, !P4 ;  /* 0x000000173a177207 */ /* 0x040fe20006000000 */
[----:B------:R-:W-:Y:S01]  /*3890*/  @!P1 IMAD.MOV R117, RZ, RZ, -R117 ;  /* 0x000000ffff759224 */ /* 0x000fe200078e0a75 */
[C---:B------:R-:W-:Y:S01]  /*38a0*/  SEL R24, R58.reuse, R24, !P4 ;  /* 0x000000183a187207 */ /* 0x040fe20006000000 */
[----:B------:R-:W-:Y:S01]  /*38b0*/  IMAD R118, R21, c[0x0][0x190], RZ ;  /* 0x0000640015767a24 */ /* 0x000fe200078e02ff */
[C---:B------:R-:W-:Y:S01]  /*38c0*/  SEL R64, R58.reuse, R17, !P4 ;  /* 0x000000113a407207 */ /* 0x040fe20006000000 */
[----:B------:R-:W-:Y:S01]  /*38d0*/  IMAD R120, R23, c[0x0][0x190], RZ ;  /* 0x0000640017787a24 */ /* 0x000fe200078e02ff */
[----:B------:R-:W-:Y:S01]  /*38e0*/  SEL R22, R58, R22, !P4 ;  /* 0x000000163a167207 */ /* 0x000fe20006000000 */
[----:B------:R-:W-:Y:S01]  /*38f0*/  IMAD R121, R24, c[0x0][0x190], RZ ;  /* 0x0000640018797a24 */ /* 0x000fe200078e02ff */
[----:B------:R-:W-:Y:S01]  /*3900*/  LEA R16, P2, R19, c[0x0][0x160], 0x1 ;  /* 0x0000580013107a11 */ /* 0x000fe200078408ff */
[----:B------:R-:W-:Y:S01]  /*3910*/  IMAD R63, R63, c[0x0][0x190], RZ ;  /* 0x000064003f3f7a24 */ /* 0x000fe200078e02ff */
[----:B------:R-:W-:Y:S01]  /*3920*/  SEL R27, R58, R27, !P4 ;  /* 0x0000001b3a1b7207 */ /* 0x000fe20006000000 */
[----:B------:R-:W-:Y:S01]  /*3930*/  IMAD R64, R64, c[0x0][0x190], RZ ;  /* 0x0000640040407a24 */ /* 0x000fe200078e02ff */
[----:B------:R-:W-:Y:S01]  /*3940*/  SEL R31, R58, R31, !P4 ;  /* 0x0000001f3a1f7207 */ /* 0x000fe20006000000 */
[----:B------:R-:W-:Y:S01]  /*3950*/  IMAD R66, R66, c[0x0][0x190], RZ ;  /* 0x0000640042427a24 */ /* 0x000fe200078e02ff */
        /* <DEDUP_REMOVED lines=12> */
[----:B------:R-:W-:Y:S01]  /*3a20*/  SEL R34, R58, R34, !P4 ;  /* 0x000000223a227207 */ /* 0x000fe20006000000 */
[----:B------:R-:W-:Y:S01]  /*3a30*/  IMAD R129, R28, c[0x0][0x190], RZ ;  /* 0x000064001c817a24 */ /* 0x000fe200078e02ff */
[----:B------:R-:W-:Y:S01]  /*3a40*/  LEA.HI.X.SX32 R19, R19, c[0x0][0x164], 0x1, P2 ;  /* 0x0000590013137a11 */ /* 0x000fe200010f0eff */
[----:B------:R-:W-:Y:S01]  /*3a50*/  IMAD R133, R30, c[0x0][0x190], RZ ;  /* 0x000064001e857a24 */ /* 0x000fe200078e02ff */
[----:B------:R-:W-:Y:S01]  /*3a60*/  @!P0 LOP3.LUT R117, RZ, c[0x0][0x178], RZ, 0x33, !PT ;  /* 0x00005e00ff758a12 */ /* 0x000fe200078e33ff */
[----:B------:R-:W-:Y:S01]  /*3a70*/  IMAD R137, R32, c[0x0][0x190], RZ ;  /* 0x0000640020897a24 */ /* 0x000fe200078e02ff */
[----:B------:R-:W-:Y:S01]  /*3a80*/  LEA R17, P3, R20, c[0x0][0x160], 0x1 ;  /* 0x0000580014117a11 */ /* 0x000fe200078608ff */
[----:B------:R-:W-:Y:S01]  /*3a90*/  IMAD R141, R34, c[0x0][0x190], RZ ;  /* 0x00006400228d7a24 */ /* 0x000fe200078e02ff */
[----:B------:R-:W-:Y:S01]  /*3aa0*/  LEA R21, P2, R59, c[0x0][0x168], 0x1 ;  /* 0x00005a003b157a11 */ /* 0x000fe200078408ff */
[----:B------:R-:W-:Y:S01]  /*3ab0*/  IMAD R222, R117, c[0x0][0x184], RZ ;  /* 0x0000610075de7a24 */ /* 0x000fe200078e02ff */
[----:B------:R-:W-:Y:S01]  /*3ac0*/  LEA R23, P1, R61, c[0x0][0x168], 0x1 ;  /* 0x00005a003d177a11 */ /* 0x000fe200078208ff */
[----:B------:R-:W-:Y:S01]  /*3ad0*/  IMAD.MOV.U32 R14, RZ, RZ, c[0x0][0x18c] ;  /* 0x00006300ff0e7624 */ /* 0x000fe200078e00ff */
[----:B------:R-:W-:Y:S01]  /*3ae0*/  LEA R24, P0, R62, c[0x0][0x168], 0x1 ;  /* 0x00005a003e187a11 */ /* 0x000fe200078008ff */
[----:B------:R-:W-:Y:S01]  /*3af0*/  IMAD.WIDE R222, R222, 0x2, RZ ;  /* 0x00000002dede7825 */ /* 0x000fe200078e02ff */
[----:B------:R-:W-:-:S02]  /*3b00*/  SEL R60, R58, R12, !P4 ;  /* 0x0000000c3a3c7207 */ /* 0x000fc40006000000 */
[----:B------:R-:W-:Y:S01]  /*3b10*/  SEL R29, R58, R29, !P4 ;  /* 0x0000001d3a1d7207 */ /* 0x000fe20006000000 */
[----:B------:R-:W-:Y:S01]  /*3b20*/  IMAD.SHL.U32 R14, R14, 0x20, RZ ;  /* 0x000000200e0e7824 */ /* 0x000fe200078e00ff */
[----:B------:R-:W-:Y:S01]  /*3b30*/  SEL R35, R58, R35, !P4 ;  /* 0x000000233a237207 */ /* 0x000fe20006000000 */
        /* <DEDUP_REMOVED lines=85> */
[----:B------:R-:W-:Y:S01]  /*4090*/  LEA.HI.X.SX32 R27, R59, c[0x0][0x16c], 0x1, P2 ;  /* 0x00005b003b1b7a11 */ /* 0x000fe200010f0eff */
[----:B------:R-:W-:Y:S01]  /*40a0*/  IMAD R58, R58, c[0x0][0x190], RZ ;  /* 0x000064003a3a7a24 */ /* 0x000fe200078e02ff */
[----:B------:R-:W-:Y:S01]  /*40b0*/  LEA.HI.X.SX32 R31, R61, c[0x0][0x16c], 0x1, P1 ;  /* 0x00005b003d1f7a11 */ /* 0x000fe200008f0eff */
[----:B------:R-:W-:Y:S01]  /*40c0*/  CS2R R100, SRZ ;  /* 0x0000000000647805 */ /* 0x000fe2000001ff00 */
[----:B------:R-:W-:Y:S01]  /*40d0*/  LEA.HI.X.SX32 R33, R62, c[0x0][0x16c], 0x1, P0 ;  /* 0x00005b003e217a11 */ /* 0x000fe200000f0eff */
[----:B------:R-:W-:Y:S01]  /*40e0*/  CS2R R96, SRZ ;  /* 0x0000000000607805 */ /* 0x000fe2000001ff00 */
[----:B------:R-:W-:Y:S01]  /*40f0*/  LEA R25, P5, R63, c[0x0][0x168], 0x1 ;  /* 0x00005a003f197a11 */ /* 0x000fe200078a08ff */
        /* <DEDUP_REMOVED lines=11> */
[----:B------:R-:W-:Y:S01]  /*41b0*/  LEA.HI.X.SX32 R35, R63, c[0x0][0x16c], 0x1, P5 ;  /* 0x00005b003f237a11 */ /* 0x000fe200028f0eff */
[----:B------:R-:W-:Y:S01]  /*41c0*/  CS2R R86, SRZ ;  /* 0x0000000000567805 */ /* 0x000fe2000001ff00 */
[----:B------:R-:W-:Y:S01]  /*41d0*/  LEA.HI.X.SX32 R37, R64, c[0x0][0x16c], 0x1, P4 ;  /* 0x00005b0040257a11 */ /* 0x000fe200020f0eff */
[----:B------:R-:W-:Y:S01]  /*41e0*/  CS2R R68, SRZ ;  /* 0x0000000000447805 */ /* 0x000fe2000001ff00 */
[----:B------:R-:W-:Y:S01]  /*41f0*/  LEA.HI.X.SX32 R39, R65, c[0x0][0x16c], 0x1, P3 ;  /* 0x00005b0041277a11 */ /* 0x000fe200018f0eff */
[----:B------:R-:W-:Y:S01]  /*4200*/  CS2R R70, SRZ ;  /* 0x0000000000467805 */ /* 0x000fe2000001ff00 */
[----:B------:R-:W-:-:S02]  /*4210*/  LEA.HI.X.SX32 R113, R66, c[0x0][0x16c], 0x1, P2 ;  /* 0x00005b0042717a11 */ /* 0x000fc400010f0eff */
[----:B------:R-:W-:Y:S02]  /*4220*/  LEA.HI.X.SX32 R115, R118, c[0x0][0x16c], 0x1, P1 ;  /* 0x00005b0076737a11 */ /* 0x000fe400008f0eff */
[----:B------:R-:W-:Y:S02]  /*4230*/  LEA.HI.X.SX32 R117, R119, c[0x0][0x16c], 0x1, P0 ;  /* 0x00005b0077757a11 */ /* 0x000fe400000f0eff */
[----:B------:R-:W-:Y:S02]  /*4240*/  LEA R36, P5, R120, c[0x0][0x168], 0x1 ;  /* 0x00005a0078247a11 */ /* 0x000fe400078a08ff */
[----:B------:R-:W-:Y:S02]  /*4250*/  LEA R38, P4, R121, c[0x0][0x168], 0x1 ;  /* 0x00005a0079267a11 */ /* 0x000fe400078808ff */
[----:B------:R-:W-:Y:S02]  /*4260*/  LEA R112, P3, R123, c[0x0][0x168], 0x1 ;  /* 0x00005a007b707a11 */ /* 0x000fe400078608ff */
[----:B------:R-:W-:-:S02]  /*4270*/  LEA R114, P2, R125, c[0x0][0x168], 0x1 ;  /* 0x00005a007d727a11 */ /* 0x000fc400078408ff */
[----:B------:R-:W-:Y:S02]  /*4280*/  LEA R116, P1, R127, c[0x0][0x168], 0x1 ;  /* 0x00005a007f747a11 */ /* 0x000fe400078208ff */
[----:B------:R-:W-:Y:S02]  /*4290*/  LEA R118, P0, R129, c[0x0][0x168], 0x1 ;  /* 0x00005a0081767a11 */ /* 0x000fe400078008ff */
[----:B------:R-:W-:Y:S02]  /*42a0*/  LEA.HI.X.SX32 R119, R120, c[0x0][0x16c], 0x1, P5 ;  /* 0x00005b0078777a11 */ /* 0x000fe400028f0eff */
[----:B------:R-:W-:Y:S02]  /*42b0*/  LEA.HI.X.SX32 R121, R121, c[0x0][0x16c], 0x1, P4 ;  /* 0x00005b0079797a11 */ /* 0x000fe400020f0eff */
[----:B------:R-:W-:Y:S02]  /*42c0*/  LEA.HI.X.SX32 R123, R123, c[0x0][0x16c], 0x1, P3 ;  /* 0x00005b007b7b7a11 */ /* 0x000fe400018f0eff */
        /* <DEDUP_REMOVED lines=81> */
[----:B------:R-:W-:Y:S02]  /*47e0*/  MOV R15, c[0x0][0x188] ;  /* 0x00006200000f7a02 */ /* 0x000fe40000000f00 */
[----:B------:R-:W-:Y:S02]  /*47f0*/  SHF.R.S32.HI R12, RZ, 0x1f, R13 ;  /* 0x0000001fff0c7819 */ /* 0x000fe4000001140d */
[----:B------:R-:W-:Y:S01]  /*4800*/  LEA.HI.X.SX32 R203, R83, c[0x0][0x16c], 0x1, P5 ;  /* 0x00005b0053cb7a11 */ /* 0x000fe200028f0eff */
[----:B------:R-:W-:Y:S01]  /*4810*/  IMAD.SHL.U32 R15, R15, 0x20, RZ ;  /* 0x000000200f0f7824 */ /* 0x000fe200078e00ff */
[----:B------:R-:W-:-:S02]  /*4820*/  LEA.HI.X.SX32 R205, R74, c[0x0][0x16c], 0x1, P4 ;  /* 0x00005b004acd7a11 */ /* 0x000fc400020f0eff */
[----:B------:R-:W-:Y:S02]  /*4830*/  LEA.HI.X.SX32 R207, R76, c[0x0][0x16c], 0x1, P3 ;  /* 0x00005b004ccf7a11 */ /* 0x000fe400018f0eff */
[----:B------:R-:W-:Y:S02]  /*4840*/  LEA.HI.X.SX32 R209, R78, c[0x0][0x16c], 0x1, P2 ;  /* 0x00005b004ed17a11 */ /* 0x000fe400010f0eff */
[----:B------:R-:W-:Y:S02]  /*4850*/  LEA.HI.X.SX32 R211, R80, c[0x0][0x16c], 0x1, P1 ;  /* 0x00005b0050d37a11 */ /* 0x000fe400008f0eff */
[----:B------:R-:W-:Y:S02]  /*4860*/  LEA.HI.X.SX32 R213, R82, c[0x0][0x16c], 0x1, P0 ;  /* 0x00005b0052d57a11 */ /* 0x000fe400000f0eff */
[----:B------:R-:W-:Y:S02]  /*4870*/  LEA R22, P6, R60, c[0x0][0x168], 0x1 ;  /* 0x00005a003c167a11 */ /* 0x000fe400078c08ff */
[----:B------:R-:W-:-:S02]  /*4880*/  LEA R204, P5, R215, c[0x0][0x168], 0x1 ;  /* 0x00005a00d7cc7a11 */ /* 0x000fc400078a08ff */
[----:B------:R-:W-:Y:S02]  /*4890*/  LEA R206, P4, R216, c[0x0][0x168], 0x1 ;  /* 0x00005a00d8ce7a11 */ /* 0x000fe400078808ff */
[----:B------:R-:W-:Y:S02]  /*48a0*/  LEA R208, P3, R217, c[0x0][0x168], 0x1 ;  /* 0x00005a00d9d07a11 */ /* 0x000fe400078608ff */
[----:B------:R-:W-:Y:S02]  /*48b0*/  LEA R210, P2, R218, c[0x0][0x168], 0x1 ;  /* 0x00005a00dad27a11 */ /* 0x000fe400078408ff */
[----:B------:R-:W-:Y:S02]  /*48c0*/  LEA R212, P1, R219, c[0x0][0x168], 0x1 ;  /* 0x00005a00dbd47a11 */ /* 0x000fe400078208ff */
[----:B------:R-:W-:Y:S02]  /*48d0*/  LEA R214, P0, R58, c[0x0][0x168], 0x1 ;  /* 0x00005a003ad67a11 */ /* 0x000fe400078008ff */
[C---:B------:R-:W-:Y:S01]  /*48e0*/  SHF.L.U64.HI R12, R13.reuse, 0x1, R12 ;  /* 0x000000010d0c7819 */ /* 0x040fe2000001020c */
[----:B------:R-:W-:Y:S01]  /*48f0*/  IMAD.SHL.U32 R13, R13, 0x2, RZ ;  /* 0x000000020d0d7824 */ /* 0x000fe200078e00ff */
[----:B------:R-:W-:-:S02]  /*4900*/  LEA.HI.X.SX32 R29, R60, c[0x0][0x16c], 0x1, P6 ;  /* 0x00005b003c1d7a11 */ /* 0x000fc400030f0eff */
[----:B------:R-:W-:Y:S02]  /*4910*/  LEA.HI.X.SX32 R215, R215, c[0x0][0x16c], 0x1, P5 ;  /* 0x00005b00d7d77a11 */ /* 0x000fe400028f0eff */
[----:B------:R-:W-:Y:S02]  /*4920*/  LEA.HI.X.SX32 R216, R216, c[0x0][0x16c], 0x1, P4 ;  /* 0x00005b00d8d87a11 */ /* 0x000fe400020f0eff */
[----:B------:R-:W-:Y:S02]  /*4930*/  LEA.HI.X.SX32 R217, R217, c[0x0][0x16c], 0x1, P3 ;  /* 0x00005b00d9d97a11 */ /* 0x000fe400018f0eff */
[----:B------:R-:W-:Y:S02]  /*4940*/  LEA.HI.X.SX32 R218, R218, c[0x0][0x16c], 0x1, P2 ;  /* 0x00005b00dada7a11 */ /* 0x000fe400010f0eff */
[----:B------:R-:W-:Y:S02]  /*4950*/  LEA.HI.X.SX32 R219, R219, c[0x0][0x16c], 0x1, P1 ;  /* 0x00005b00dbdb7a11 */ /* 0x000fe400008f0eff */
[----:B------:R-:W-:-:S02]  /*4960*/  LEA.HI.X.SX32 R220, R58, c[0x0][0x16c], 0x1, P0 ;  /* 0x00005b003adc7a11 */ /* 0x000fc400000f0eff */
.L_x_3:
[----:B------:R-:W-:Y:S02]  /*4970*/  ISETP.GE.AND P1, PT, R221, UR4, PT ;  /* 0x00000004dd007c0c */ /* 0x000fe4000bf26270 */
[----:B------:R-:W-:-:S02]  /*4980*/  ISETP.GE.AND P4, PT, R4, UR4, PT ;  /* 0x0000000404007c0c */ /* 0x000fc4000bf86270 */
[C---:B------:R-:W-:Y:S02]  /*4990*/  IADD3 R40, P2, R222.reuse, R17, RZ ;  /* 0x00000011de287210 */ /* 0x040fe40007f5e0ff */
[----:B------:R-:W-:Y:S02]  /*49a0*/  IADD3 R42, P3, R222, R16, RZ ;  /* 0x00000010de2a7210 */ /* 0x000fe40007f7e0ff */
[----:B------:R-:W-:Y:S01]  /*49b0*/  PRMT R47, RZ, 0x7610, R47 ;  /* 0x00007610ff2f7816 */ /* 0x000fe2000000002f */
[C---:B------:R-:W-:Y:S01]  /*49c0*/  IMAD.X R41, R223.reuse, 0x1, R20, P2 ;  /* 0x00000001df297824 */ /* 0x040fe200010e0614 */
[----:B------:R-:W-:Y:S01]  /*49d0*/  PRMT R46, RZ, 0x7610, R46 ;  /* 0x00007610ff2e7816 */ /* 0x000fe2000000002e */
[----:B------:R-:W-:Y:S01]  /*49e0*/  IMAD.X R43, R223, 0x1, R19, P3 ;  /* 0x00000001df2b7824 */ /* 0x000fe200018e0613 */
[----:B------:R-:W-:Y:S02]  /*49f0*/  ISETP.GE.AND P0, PT, R3, UR4, PT ;  /* 0x0000000403007c0c */ /* 0x000fe4000bf06270 */
[----:B------:R0:W2:Y:S01]  /*4a00*/  @!P1 LDG.E.U16 R47, [R40.64] ;  /* 0x00000006282f9981 */ /* 0x0000a2000c1e1500 */
[----:B------:R-:W-:-:S03]  /*4a10*/  IADD3 R48, P2, R21, R13, RZ ;  /* 0x0000000d15307210 */ /* 0x000fc60007f5e0ff */
[----:B------:R1:W3:Y:S04]  /*4a20*/  @!P4 LDG.E.U16 R46, [R42.64] ;  /* 0x000000062a2ec981 */ /* 0x0002e8000c1e1500 */
[----:B------:R-:W-:Y:S01]  /*4a30*/  BAR.SYNC.DEFER_BLOCKING 0x0 ;  /* 0x0000000000007b1d */ /* 0x000fe20000010000 */
[----:B0-----:R-:W-:Y:S02]  /*4a40*/  IADD3 R40, P1, R214, R13, RZ ;  /* 0x0000000dd6287210 */ /* 0x001fe40007f3e0ff */
[----:B-1----:R-:W-:-:S03]  /*4a50*/  PRMT R43, RZ, 0x7610, R43 ;  /* 0x00007610ff2b7816 */ /* 0x002fc6000000002b */
[----:B------:R-:W-:Y:S01]  /*4a60*/  IMAD.X R41, R220, 0x1, R12, P1 ;  /* 0x00000001dc297824 */ /* 0x000fe200008e060c */
[----:B------:R-:W-:Y:S02]  /*4a70*/  IADD3 R50, P1, R212, R13, RZ ;  /* 0x0000000dd4327210 */ /* 0x000fe40007f3e0ff */
[----:B------:R-:W-:-:S03]  /*4a80*/  PRMT R42, RZ, 0x7610, R42 ;  /* 0x00007610ff2a7816 */ /* 0x000fc6000000002a */
[----:B------:R-:W-:Y:S01]  /*4a90*/  IMAD.X R51, R219, 0x1, R12, P1 ;  /* 0x00000001db337824 */ /* 0x000fe200008e060c */
[----:B------:R-:W-:Y:S01]  /*4aa0*/  PRMT R248, RZ, 0x7610, R248 ;  /* 0x00007610fff87816 */ /* 0x000fe200000000f8 */
[----:B------:R0:W4:Y:S01]  /*4ab0*/  @!P0 LDG.E.U16 R43, [R40.64] ;  /* 0x00000006282b8981 */ /* 0x000122000c1e1500 */
[----:B------:R-:W-:-:S03]  /*4ac0*/  PRMT R44, RZ, 0x7610, R44 ;  /* 0x00007610ff2c7816 */ /* 0x000fc6000000002c */
[----:B------:R1:W5:Y:S01]  /*4ad0*/  @!P0 LDG.E.U16 R42, [R50.64] ;  /* 0x00000006322a8981 */ /* 0x000362000c1e1500 */
[----:B0-----:R-:W-:Y:S01]  /*4ae0*/  IADD3 R40, P1, R208, R13, RZ ;  /* 0x0000000dd0287210 */ /* 0x001fe20007f3e0ff */
[----:B------:R-:W-:-:S04]  /*4af0*/  IMAD.X R49, R27, 0x1, R12, P2 ;  /* 0x000000011b317824 */ /* 0x000fc800010e060c */
[----:B------:R-:W-:Y:S01]  /*4b00*/  IMAD.X R41, R217, 0x1, R12, P1 ;  /* 0x00000001d9297824 */ /* 0x000fe200008e060c */
[----:B-1----:R-:W-:Y:S01]  /*4b10*/  IADD3 R50, P1, R206, R13, RZ ;  /* 0x0000000dce327210 */ /* 0x002fe20007f3e0ff */
[----:B------:R0:W2:Y:S01]  /*4b20*/  @!P0 LDG.E.U16 R44, [R48.64] ;  /* 0x00000006302c8981 */ /* 0x0000a2000c1e1500 */
[----:B------:R-:W-:-:S03]  /*4b30*/  PRMT R247, RZ, 0x7610, R247 ;  /* 0x00007610fff77816 */ /* 0x000fc600000000f7 */
[----:B------:R1:W2:Y:S01]  /*4b40*/  @!P0 LDG.E.U16 R248, [R40.64] ;  /* 0x0000000628f88981 */ /* 0x0002a2000c1e1500 */
[--C-:B------:R-:W-:Y:S01]  /*4b50*/  IMAD.X R51, R216, 0x1, R12.reuse, P1 ;  /* 0x00000001d8337824 */ /* 0x100fe200008e060c */
[----:B------:R-:W-:Y:S02]  /*4b60*/  PRMT R245, RZ, 0x7610, R245 ;  /* 0x00007610fff57816 */ /* 0x000fe400000000f5 */
[-C--:B0-----:R-:W-:Y:S02]  /*4b70*/  IADD3 R48, P2, R210, R13.reuse, RZ ;  /* 0x0000000dd2307210 */ /* 0x081fe40007f5e0ff */
[----:B------:R0:W2:Y:S01]  /*4b80*/  @!P0 LDG.E.U16 R247, [R50.64] ;  /* 0x0000000632f78981 */ /* 0x0000a2000c1e1500 */
[----:B-1----:R-:W-:Y:S02]  /*4b90*/  IADD3 R40, P1, R202, R13, RZ ;  /* 0x0000000dca287210 */ /* 0x002fe40007f3e0ff */
[----:B------:R-:W-:Y:S01]  /*4ba0*/  IMAD.X R49, R218, 0x1, R12, P2 ;  /* 0x00000001da317824 */ /* 0x000fe200010e060c */
[----:B------:R-:W-:-:S02]  /*4bb0*/  PRMT R249, RZ, 0x7610, R249 ;  /* 0x00007610fff97816 */ /* 0x000fc400000000f9 */
[----:B------:R-:W-:Y:S01]  /*4bc0*/  IMAD.X R41, R213, 0x1, R12, P1 ;  /* 0x00000001d5297824 */ /* 0x000fe200008e060c */
[----:B0-----:R-:W-:-:S03]  /*4bd0*/  IADD3 R50, P1, R200, R13, RZ ;  /* 0x0000000dc8327210 */ /* 0x001fc60007f3e0ff */
[----:B------:R0:W2:Y:S01]  /*4be0*/  @!P0 LDG.E.U16 R249, [R48.64] ;  /* 0x0000000630f98981 */ /* 0x0000a2000c1e1500 */
[----:B------:R-:W-:-:S03]  /*4bf0*/  PRMT R244, RZ, 0x7610, R244 ;  /* 0x00007610fff47816 */ /* 0x000fc600000000f4 */
[----:B------:R1:W2:Y:S01]  /*4c00*/  @!P0 LDG.E.U16 R245, [R40.64] ;  /* 0x0000000628f58981 */ /* 0x0002a2000c1e1500 */
[----:B------:R-:W-:Y:S01]  /*4c10*/  IMAD.X R51, R211, 0x1, R12, P1 ;  /* 0x00000001d3337824 */ /* 0x000fe200008e060c */
        /* <DEDUP_REMOVED lines=9> */
[----:B------:R-:W-:Y:S02]  /*4cb0*/  PRMT R241, RZ, 0x7610, R241 ;  /* 0x00007610fff17816 */ /* 0x000fe400000000f1 */
[----:B------:R-:W-:Y:S01]  /*4cc0*/  IADD3.X R51, R205, R12, RZ, P1, !PT ;  /* 0x0000000ccd337210 */ /* 0x000fe20000ffe4ff */
[----:B------:R1:W2:Y:S01]  /*4cd0*/  @!P0 LDG.E.U16 R242, [R40.64] ;  /* 0x0000000628f28981 */ /* 0x0002a2000c1e1500 */
[----:B------:R-:W-:Y:S02]  /*4ce0*/  PRMT R239, RZ, 0x7610, R239 ;  /* 0x00007610ffef7816 */ /* 0x000fe400000000ef */
[----:B------:R-:W-:Y:S01]  /*4cf0*/  PRMT R243, RZ, 0x7610, R243 ;  /* 0x00007610fff37816 */ /* 0x000fe200000000f3 */
[----:B------:R1:W2:Y:S01]  /*4d00*/  @!P0 LDG.E.U16 R241, [R50.64] ;  /* 0x0000000632f18981 */ /* 0x0002a2000c1e1500 */
[-C--:B0-----:R-:W-:Y:S02]  /*4d10*/  IADD3 R48, P2, R198, R13.reuse, RZ ;  /* 0x0000000dc6307210 */ /* 0x081fe40007f5e0ff */
[----:B-1----:R-:W-:-:S03]  /*4d20*/  IADD3 R40, P1, R190, R13, RZ ;  /* 0x0000000dbe287210 */ /* 0x002fc60007f3e0ff */
[--C-:B------:R-:W-:Y:S02]  /*4d30*/  IMAD.X R49, R209, 0x1, R12.reuse, P2 ;  /* 0x00000001d1317824 */ /* 0x100fe400010e060c */
[----:B------:R-:W-:Y:S01]  /*4d40*/  IMAD.X R41, R201, 0x1, R12, P1 ;  /* 0x00000001c9297824 */ /* 0x000fe200008e060c */
[----:B------:R-:W-:Y:S02]  /*4d50*/  IADD3 R50, P1, R188, R13, RZ ;  /* 0x0000000dbc327210 */ /* 0x000fe40007f3e0ff */
        /* <DEDUP_REMOVED lines=10> */
[--C-:B------:R-:W-:Y:S02]  /*4e00*/  IMAD.X R41, R195, 0x1, R12.reuse, P1 ;  /* 0x00000001c3297824 */ /* 0x100fe400008e060c */
[----:B------:R1:W2:Y:S01]  /*4e10*/  @!P0 LDG.E.U16 R240, [R48.64] ;  /* 0x0000000630f08981 */ /* 0x0002a2000c1e1500 */
[-C--:B0-----:R-:W-:Y:S02]  /*4e20*/  IADD3 R50, P1, R182, R13.reuse, RZ ;  /* 0x0000000db6327210 */ /* 0x081fe40007f3e0ff */
[----:B------:R-:W-:Y:S01]  /*4e30*/  PRMT R235, RZ, 0x7610, R235 ;  /* 0x00007610ffeb7816 */ /* 0x000fe200000000eb */
[----:B------:R0:W2:Y:S02]  /*4e40*/  @!P0 LDG.E.U16 R236, [R40.64] ;  /* 0x0000000628ec8981 */ /* 0x0000a4000c1e1500 */
[----:B------:R-:W-:Y:S01]  /*4e50*/  IMAD.X R51, R193, 0x1, R12, P1 ;  /* 0x00000001c1337824 */ /* 0x000fe200008e060c */
[----:B-1----:R-:W-:-:S04]  /*4e60*/  IADD3 R48, P2, R186, R13, RZ ;  /* 0x0000000dba307210 */ /* 0x002fc80007f5e0ff */
[----:B------:R1:W2:Y:S01]  /*4e70*/  @!P0 LDG.E.U16 R235, [R50.64] ;  /* 0x0000000632eb8981 */ /* 0x0002a2000c1e1500 */
[-C--:B0-----:R-:W-:Y:S01]  /*4e80*/  IADD3 R40, P1, R178, R13.reuse, RZ ;  /* 0x0000000db2287210 */ /* 0x081fe20007f3e0ff */
[--C-:B------:R-:W-:Y:S01]  /*4e90*/  IMAD.X R49, R197, 0x1, R12.reuse, P2 ;  /* 0x00000001c5317824 */ /* 0x100fe200010e060c */
[----:B------:R-:W-:Y:S02]  /*4ea0*/  PRMT R237, RZ, 0x7610, R237 ;  /* 0x00007610ffed7816 */ /* 0x000fe400000000ed */
[----:B------:R-:W-:Y:S01]  /*4eb0*/  PRMT R233, RZ, 0x7610, R233 ;  /* 0x00007610ffe97816 */ /* 0x000fe200000000e9 */
[----:B------:R-:W-:Y:S01]  /*4ec0*/  IMAD.X R41, R189, 0x1, R12, P1 ;  /* 0x00000001bd297824 */ /* 0x000fe200008e060c */
[----:B-1----:R-:W-:Y:S02]  /*4ed0*/  IADD3 R50, P1, R176, R13, RZ ;  /* 0x0000000db0327210 */ /* 0x002fe40007f3e0ff */
        /* <DEDUP_REMOVED lines=18> */
[----:B------:R-:W-:Y:S02]  /*5000*/  PRMT R231, RZ, 0x7610, R231 ;  /* 0x00007610ffe77816 */ /* 0x000fe400000000e7 */
[----:B0-----:R-:W-:Y:S01]  /*5010*/  IADD3 R40, P1, R166, R13, RZ ;  /* 0x0000000da6287210 */ /* 0x001fe20007f3e0ff */
[----:B------:R-:W-:Y:S01]  /*5020*/  IMAD.X R49, R185, 0x1, R12, P2 ;  /* 0x00000001b9317824 */ /* 0x000fe200010e060c */
[----:B------:R-:W-:-:S03]  /*5030*/  PRMT R227, RZ, 0x7610, R227 ;  /* 0x00007610ffe37816 */ /* 0x000fc600000000e3 */
[----:B------:R-:W-:Y:S01]  /*5040*/  IMAD.X R41, R177, 0x1, R12, P1 ;  /* 0x00000001b1297824 */ /* 0x000fe200008e060c */
[----:B------:R0:W2:Y:S01]  /*5050*/  @!P0 LDG.E.U16 R231, [R48.64] ;  /* 0x0000000630e78981 */ /* 0x0000a2000c1e1500 */
[-C--:B-1----:R-:W-:Y:S02]  /*5060*/  IADD3 R50, P1, R164, R13.reuse, RZ ;  /* 0x0000000da4327210 */ /* 0x082fe40007f3e0ff */
[----:B------:R-:W-:Y:S01]  /*5070*/  PRMT R226, RZ, 0x7610, R226 ;  /* 0x00007610ffe27816 */ /* 0x000fe200000000e2 */
[----:B------:R1:W2:Y:S02]  /*5080*/  @!P0 LDG.E.U16 R227, [R40.64] ;  /* 0x0000000628e38981 */ /* 0x0002a4000c1e1500 */
[----:B------:R-:W-:Y:S01]  /*5090*/  IMAD.X R51, R175, 0x1, R12, P1 ;  /* 0x00000001af337824 */ /* 0x000fe200008e060c */
[----:B0-----:R-:W-:-:S04]  /*50a0*/  IADD3 R48, P2, R168, R13, RZ ;  /* 0x0000000da8307210 */ /* 0x001fc80007f5e0ff */
[----:B------:R0:W2:Y:S01]  /*50b0*/  @!P0 LDG.E.U16 R226, [R50.64] ;  /* 0x0000000632e28981 */ /* 0x0000a2000c1e1500 */
[----:B------:R-:W-:Y:S02]  /*50c0*/  PRMT R228, RZ, 0x7610, R228 ;  /* 0x00007610ffe47816 */ /* 0x000fe400000000e4 */
[----:B-1----:R-:W-:Y:S01]  /*50d0*/  IADD3 R40, P1, R160, R13, RZ ;  /* 0x0000000da0287210 */ /* 0x002fe20007f3e0ff */
[----:B------:R-:W-:Y:S01]  /*50e0*/  IMAD.X R49, R179, 0x1, R12, P2 ;  /* 0x00000001b3317824 */ /* 0x000fe200010e060c */
[----:B------:R-:W-:-:S03]  /*50f0*/  PRMT R224, RZ, 0x7610, R224 ;  /* 0x00007610ffe07816 */ /* 0x000fc600000000e0 */
[----:B------:R-:W-:Y:S01]  /*5100*/  IMAD.X R41, R171, 0x1, R12, P1 ;  /* 0x00000001ab297824 */ /* 0x000fe200008e060c */
[----:B------:R1:W2:Y:S01]  /*5110*/  @!P0 LDG.E.U16 R228, [R48.64] ;  /* 0x0000000630e48981 */ /* 0x0002a2000c1e1500 */
[-C--:B0-----:R-:W-:Y:S02]  /*5120*/  IADD3 R50, P1, R158, R13.reuse, RZ ;  /* 0x0000000d9e327210 */ /* 0x081fe40007f3e0ff */
[----:B------:R-:W-:Y:S01]  /*5130*/  PRMT R83, RZ, 0x7610, R83 ;  /* 0x00007610ff537816 */ /* 0x000fe20000000053 */
[----:B------:R0:W2:Y:S01]  /*5140*/  @!P0 LDG.E.U16 R224, [R40.64] ;  /* 0x0000000628e08981 */ /* 0x0000a2000c1e1500 */
[----:B------:R-:W-:Y:S02]  /*5150*/  IADD3.X R51, R169, R12, RZ, P1, !PT ;  /* 0x0000000ca9337210 */ /* 0x000fe40000ffe4ff */
[----:B-1----:R-:W-:-:S03]  /*5160*/  IADD3 R48, P2, R162, R13, RZ ;  /* 0x0000000da2307210 */ /* 0x002fc60007f5e0ff */
        /* <DEDUP_REMOVED lines=9> */
[----:B------:R1:W2:Y:S01]  /*5200*/  @!P0 LDG.E.U16 R81, [R40.64] ;  /* 0x0000000628518981 */ /* 0x0002a2000c1e1500 */
[----:B------:R-:W-:Y:S01]  /*5210*/  PRMT R82, RZ, 0x7610, R82 ;  /* 0x00007610ff527816 */ /* 0x000fe20000000052 */
[----:B------:R-:W-:Y:S01]  /*5220*/  IMAD.X R51, R163, 0x1, R12, P1 ;  /* 0x00000001a3337824 */ /* 0x000fe200008e060c */
[----:B0-----:R-:W-:-:S04]  /*5230*/  IADD3 R48, P2, R156, R13, RZ ;  /* 0x0000000d9c307210 */ /* 0x001fc80007f5e0ff */
[----:B------:R0:W2:Y:S01]  /*5240*/  @!P0 LDG.E.U16 R80, [R50.64] ;  /* 0x0000000632508981 */ /* 0x0000a2000c1e1500 */
[----:B-1----:R-:W-:Y:S01]  /*5250*/  IADD3 R40, P1, R148, R13, RZ ;  /* 0x0000000d94287210 */ /* 0x002fe20007f3e0ff */
[----:B------:R-:W-:Y:S01]  /*5260*/  IMAD.X R49, R167, 0x1, R12, P2 ;  /* 0x00000001a7317824 */ /* 0x000fe200010e060c */
[----:B------:R-:W-:-:S03]  /*5270*/  PRMT R78, RZ, 0x7610, R78 ;  /* 0x00007610ff4e7816 */ /* 0x000fc6000000004e */
[--C-:B------:R-:W-:Y:S01]  /*5280*/  IMAD.X R41, R159, 0x1, R12.reuse, P1 ;  /* 0x000000019f297824 */ /* 0x100fe200008e060c */
[----:B------:R1:W2:Y:S01]  /*5290*/  @!P0 LDG.E.U16 R82, [R48.64] ;  /* 0x0000000630528981 */ /* 0x0002a2000c1e1500 */
[-C--:B0-----:R-:W-:Y:S02]  /*52a0*/  IADD3 R50, P1, R146, R13.reuse, RZ ;  /* 0x0000000d92327210 */ /* 0x081fe40007f3e0ff */
[----:B------:R-:W-:Y:S01]  /*52b0*/  PRMT R79, RZ, 0x7610, R79 ;  /* 0x00007610ff4f7816 */ /* 0x000fe2000000004f */
[----:B------:R0:W2:Y:S01]  /*52c0*/  @!P0 LDG.E.U16 R78, [R40.64] ;  /* 0x00000006284e8981 */ /* 0x0000a2000c1e1500 */
[----:B------:R-:W-:Y:S01]  /*52d0*/  PRMT R77, RZ, 0x7610, R77 ;  /* 0x00007610ff4d7816 */ /* 0x000fe2000000004d */
[----:B------:R-:W-:Y:S01]  /*52e0*/  IMAD.X R51, R157, 0x1, R12, P1 ;  /* 0x000000019d337824 */ /* 0x000fe200008e060c */
[----:B-1----:R-:W-:-:S04]  /*52f0*/  IADD3 R48, P2, R150, R13, RZ ;  /* 0x0000000d96307210 */ /* 0x002fc80007f5e0ff */
[----:B------:R1:W2:Y:S01]  /*5300*/  @!P0 LDG.E.U16 R77, [R50.64] ;  /* 0x00000006324d8981 */ /* 0x0002a2000c1e1500 */
        /* <DEDUP_REMOVED lines=8> */
[-C--:B0-----:R-:W-:Y:S01]  /*5390*/  IADD3 R48, P2, R144, R13.reuse, RZ ;  /* 0x0000000d90307210 */ /* 0x081fe20007f5e0ff */
[----:B------:R-:W-:Y:S01]  /*53a0*/  IMAD.X R51, R151, 0x1, R12, P1 ;  /* 0x0000000197337824 */ /* 0x000fe200008e060c */
[----:B-1----:R-:W-:-:S03]  /*53b0*/  IADD3 R40, P1, R136, R13, RZ ;  /* 0x0000000d88287210 */ /* 0x002fc60007f3e0ff */
[----:B------:R-:W-:Y:S01]  /*53c0*/  IMAD.X R49, R155, 0x1, R12, P2 ;  /* 0x000000019b317824 */ /* 0x000fe200010e060c */
[----:B------:R-:W-:Y:S02]  /*53d0*/  PRMT R74, RZ, 0x7610, R74 ;  /* 0x00007610ff4a7816 */ /* 0x000fe4000000004a */
[----:B------:R-:W-:Y:S01]  /*53e0*/  PRMT R72, RZ, 0x7610, R72 ;  /* 0x00007610ff487816 */ /* 0x000fe20000000048 */
[----:B------:R-:W-:Y:S01]  /*53f0*/  IMAD.X R41, R147, 0x1, R12, P1 ;  /* 0x0000000193297824 */ /* 0x000fe200008e060c */
[----:B------:R0:W2:Y:S01]  /*5400*/  @!P0 LDG.E.U16 R76, [R48.64] ;  /* 0x00000006304c8981 */ /* 0x0000a2000c1e1500 */
[----:B------:R-:W-:-:S03]  /*5410*/  PRMT R73, RZ, 0x7610, R73 ;  /* 0x00007610ff497816 */ /* 0x000fc60000000049 */
[----:B------:R1:W2:Y:S04]  /*5420*/  @!P0 LDG.E.U16 R74, [R50.64] ;  /* 0x00000006324a8981 */ /* 0x0002a8000c1e1500 */
[----:B------:R3:W2:Y:S01]  /*5430*/  @!P0 LDG.E.U16 R72, [R40.64] ;  /* 0x0000000628488981 */ /* 0x0006a2000c1e1500 */
[-C--:B0-----:R-:W-:Y:S02]  /*5440*/  IADD3 R48, P2, R138, R13.reuse, RZ ;  /* 0x0000000d8a307210 */ /* 0x081fe40007f5e0ff */
[----:B-1----:R-:W-:-:S03]  /*5450*/  IADD3 R50, P1, R134, R13, RZ ;  /* 0x0000000d86327210 */ /* 0x002fc60007f3e0ff */
[--C-:B------:R-:W-:Y:S01]  /*5460*/  IMAD.X R49, R149, 0x1, R12.reuse, P2 ;  /* 0x0000000195317824 */ /* 0x100fe200010e060c */
[----:B---3--:R-:W-:Y:S01]  /*5470*/  IADD3 R40, P2, R132, R13, RZ ;  /* 0x0000000d84287210 */ /* 0x008fe20007f5e0ff */
[----:B------:R-:W-:-:S03]  /*5480*/  IMAD.X R51, R145, 0x1, R12, P1 ;  /* 0x0000000191337824 */ /* 0x000fc600008e060c */
[----:B------:R0:W3:Y:S01]  /*5490*/  @!P0 LDG.E.U16 R73, [R48.64] ;  /* 0x0000000630498981 */ /* 0x0000e2000c1e1500 */
[----:B------:R-:W-:Y:S01]  /*54a0*/  PRMT R66, RZ, 0x7610, R66 ;  /* 0x00007610ff427816 */ /* 0x000fe20000000042 */
[----:B------:R-:W-:Y:S01]  /*54b0*/  IMAD.X R41, R143, 0x1, R12, P2 ;  /* 0x000000018f297824 */ /* 0x000fe200010e060c */
[----:B------:R-:W-:-:S04]  /*54c0*/  PRMT R65, RZ, 0x7610, R65 ;  /* 0x00007610ff417816 */ /* 0x000fc80000000041 */
[----:B------:R1:W2:Y:S01]  /*54d0*/  @!P0 LDG.E.U16 R66, [R40.64] ;  /* 0x0000000628428981 */ /* 0x0002a2000c1e1500 */
[----:B0-----:R-:W-:-:S05]  /*54e0*/  IADD3 R48, P1, R130, R13, RZ ;  /* 0x0000000d82307210 */ /* 0x001fca0007f3e0ff */
[----:B------:R-:W-:Y:S01]  /*54f0*/  IMAD.X R49, R141, 0x1, R12, P1 ;  /* 0x000000018d317824 */ /* 0x000fe200008e060c */
[----:B-1----:R-:W-:-:S04]  /*5500*/  IADD3 R40, P1, R128, R13, RZ ;  /* 0x0000000d80287210 */ /* 0x002fc80007f3e0ff */
[----:B------:R0:W2:Y:S01]  /*5510*/  @!P0 LDG.E.U16 R65, [R48.64] ;  /* 0x0000000630418981 */ /* 0x0000a2000c1e1500 */
[----:B------:R-:W-:Y:S01]  /*5520*/  PRMT R64, RZ, 0x7610, R64 ;  /* 0x00007610ff407816 */ /* 0x000fe20000000040 */
[----:B------:R-:W-:-:S05]  /*5530*/  IMAD.X R41, R139, 0x1, R12, P1 ;  /* 0x000000018b297824 */ /* 0x000fca00008e060c */
[----:B------:R1:W2:Y:S01]  /*5540*/  @!P0 LDG.E.U16 R64, [R40.64] ;  /* 0x0000000628408981 */ /* 0x0002a2000c1e1500 */
[----:B0-----:R-:W-:-:S05]  /*5550*/  IADD3 R48, P1, R126, R13, RZ ;  /* 0x0000000d7e307210 */ /* 0x001fca0007f3e0ff */
[----:B------:R-:W-:Y:S01]  /*5560*/  IMAD.X R49, R137, 0x1, R12, P1 ;  /* 0x0000000189317824 */ /* 0x000fe200008e060c */
[----:B-1----:R-:W-:Y:S02]  /*5570*/  IADD3 R40, P1, R124, R13, RZ ;  /* 0x0000000d7c287210 */ /* 0x002fe40007f3e0ff */
[----:B------:R-:W-:-:S03]  /*5580*/  PRMT R62, RZ, 0x7610, R62 ;  /* 0x00007610ff3e7816 */ /* 0x000fc6000000003e */
[----:B------:R-:W-:Y:S01]  /*5590*/  IMAD.X R41, R135, 0x1, R12, P1 ;  /* 0x0000000187297824 */ /* 0x000fe200008e060c */
[----:B------:R-:W-:-:S04]  /*55a0*/  PRMT R61, RZ, 0x7610, R61 ;  /* 0x00007610ff3d7816 */ /* 0x000fc8000000003d */
[----:B------:R0:W3:Y:S02]  /*55b0*/  @!P0 LDG.E.U16 R62, [R40.64] ;  /* 0x00000006283e8981 */ /* 0x0000e4000c1e1500 */
[----:B0-----:R-:W-:-:S04]  /*55c0*/  IADD3 R40, P1, R122, R13, RZ ;  /* 0x0000000d7a287210 */ /* 0x001fc80007f3e0ff */
[----:B------:R-:W-:-:S05]  /*55d0*/  IADD3.X R41, R133, R12, RZ, P1, !PT ;  /* 0x0000000c85297210 */ /* 0x000fca0000ffe4ff */
[----:B------:R0:W3:Y:S01]  /*55e0*/  @!P0 LDG.E.U16 R61, [R40.64] ;  /* 0x00000006283d8981 */ /* 0x0000e2000c1e1500 */
[----:B------:R-:W-:Y:S02]  /*55f0*/  PRMT R60, RZ, 0x7610, R60 ;  /* 0x00007610ff3c7816 */ /* 0x000fe4000000003c */
[----:B0-----:R-:W-:-:S05]  /*5600*/  IADD3 R40, P1, R120, R13, RZ ;  /* 0x0000000d78287210 */ /* 0x001fca0007f3e0ff */
[----:B------:R-:W-:-:S05]  /*5610*/  IMAD.X R41, R131, 0x1, R12, P1 ;  /* 0x0000000183297824 */ /* 0x000fca00008e060c */
        /* <DEDUP_REMOVED lines=30> */
[----:B0-----:R-:W-:Y:S02]  /*5800*/  IADD3 R40, P1, R32, R13, RZ ;  /* 0x0000000d20287210 */ /* 0x001fe40007f3e0ff */
[----:B------:R-:W-:-:S03]  /*5810*/  PRMT R67, RZ, 0x7610, R67 ;  /* 0x00007610ff437816 */ /* 0x000fc60000000043 */
[----:B------:R-:W-:-:S03]  /*5820*/  IMAD.X R41, R115, 0x1, R12, P1 ;  /* 0x0000000173297824 */ /* 0x000fc600008e060c */
[----:B------:R0:W3:Y:S04]  /*5830*/  @!P0 LDG.E.U16 R67, [R50.64] ;  /* 0x0000000632438981 */ /* 0x0000e8000c1e1500 */
[----:B------:R1:W3:Y:S01]  /*5840*/  @!P0 LDG.E.U16 R52, [R40.64] ;  /* 0x0000000628348981 */ /* 0x0002e2000c1e1500 */
[----:B0-----:R-:W-:Y:S02]  /*5850*/  PRMT R51, RZ, 0x7610, R51 ;  /* 0x00007610ff337816 */ /* 0x001fe40000000033 */
[----:B-1----:R-:W-:-:S05]  /*5860*/  IADD3 R40, P1, R30, R13, RZ ;  /* 0x0000000d1e287210 */ /* 0x002fca0007f3e0ff */
        /* <DEDUP_REMOVED lines=18> */
[----:B------:R-:W-:Y:S01]  /*5990*/  IMAD.X R41, R33, 0x1, R12, P1 ;  /* 0x0000000121297824 */ /* 0x000fe200008e060c */
[----:B--2---:R0:W-:Y:S04]  /*59a0*/  STS.U16 [R10+0x8000], R47 ;  /* 0x0080002f0a007388 */ /* 0x0041e80000000400 */
[----:B------:R1:W2:Y:S01]  /*59b0*/  @!P0 LDG.E.U16 R48, [R40.64] ;  /* 0x0000000628308981 */ /* 0x0002a2000c1e1500 */
[----:B0-----:R-:W-:Y:S02]  /*59c0*/  PRMT R47, RZ, 0x7610, R47 ;  /* 0x00007610ff2f7816 */ /* 0x001fe4000000002f */
[----:B-1----:R-:W-:-:S05]  /*59d0*/  IADD3 R40, P1, R23, R13, RZ ;  /* 0x0000000d17287210 */ /* 0x002fca0007f3e0ff */
[----:B------:R-:W-:Y:S01]  /*59e0*/  IMAD.X R41, R31, 0x1, R12, P1 ;  /* 0x000000011f297824 */ /* 0x000fe200008e060c */
[----:B------:R0:W-:Y:S04]  /*59f0*/  STS.U16 [R10+0x8200], R46 ;  /* 0x0082002e0a007388 */ /* 0x0001e80000000400 */
[----:B------:R1:W2:Y:S01]  /*5a00*/  @!P0 LDG.E.U16 R47, [R40.64] ;  /* 0x00000006282f8981 */ /* 0x0002a2000c1e1500 */
[----:B0-----:R-:W-:Y:S02]  /*5a10*/  PRMT R46, RZ, 0x7610, R46 ;  /* 0x00007610ff2e7816 */ /* 0x001fe4000000002e */
[----:B-1----:R-:W-:-:S05]  /*5a20*/  IADD3 R40, P1, R22, R13, RZ ;  /* 0x0000000d16287210 */ /* 0x002fca0007f3e0ff */
[----:B------:R-:W-:-:S05]  /*5a30*/  IMAD.X R41, R29, 0x1, R12, P1 ;  /* 0x000000011d297824 */ /* 0x000fca00008e060c */
[----:B------:R0:W2:Y:S02]  /*5a40*/  @!P0 LDG.E.U16 R46, [R40.64] ;  /* 0x00000006282e8981 */ /* 0x0000a4000c1e1500 */
[----:B0-----:R-:W-:Y:S01]  /*5a50*/  MOV R41, R27 ;  /* 0x0000001b00297202 */ /* 0x001fe20000000f00 */
[----:B------:R-:W-:-:S04]  /*5a60*/  IMAD.MOV.U32 R40, RZ, RZ, R21 ;  /* 0x000000ffff287224 */ /* 0x000fc800078e0015 */
[----:B------:R-:W-:-:S04]  /*5a70*/  IMAD.WIDE R40, R14, 0x2, R40 ;  /* 0x000000020e287825 */ /* 0x000fc800078e0228 */
[----:B------:R-:W-:Y:S02]  /*5a80*/  IMAD.MOV.U32 R21, RZ, RZ, R40 ;  /* 0x000000ffff157224 */ /* 0x000fe400078e0028 */
[----:B------:R-:W-:Y:S02]  /*5a90*/  IMAD.MOV.U32 R27, RZ, RZ, R41 ;  /* 0x000000ffff1b7224 */ /* 0x000fe400078e0029 */
[----:B------:R-:W-:Y:S02]  /*5aa0*/  IMAD.MOV.U32 R40, RZ, RZ, R23 ;  /* 0x000000ffff287224 */ /* 0x000fe400078e0017 */
[----:B------:R-:W-:-:S04]  /*5ab0*/  IMAD.MOV.U32 R41, RZ, RZ, R31 ;  /* 0x000000ffff297224 */ /* 0x000fc800078e001f */
[----:B------:R-:W-:-:S04]  /*5ac0*/  IMAD.WIDE R40, R14, 0x2, R40 ;  /* 0x000000020e287825 */ /* 0x000fc800078e0228 */
[----:B------:R-:W-:Y:S02]  /*5ad0*/  IMAD.MOV.U32 R23, RZ, RZ, R40 ;  /* 0x000000ffff177224 */ /* 0x000fe400078e0028 */
[----:B------:R-:W-:Y:S02]  /*5ae0*/  IMAD.MOV.U32 R31, RZ, RZ, R41 ;  /* 0x000000ffff1f7224 */ /* 0x000fe400078e0029 */
[----:B------:R-:W-:Y:S02]  /*5af0*/  IMAD.MOV.U32 R40, RZ, RZ, R25 ;  /* 0x000000ffff287224 */ /* 0x000fe400078e0019 */
[----:B------:R-:W-:-:S04]  /*5b00*/  IMAD.MOV.U32 R41, RZ, RZ, R35 ;  /* 0x000000ffff297224 */ /* 0x000fc800078e0023 */
[----:B------:R-:W-:-:S04]  /*5b10*/  IMAD.WIDE R40, R14, 0x2, R40 ;  /* 0x000000020e287825 */ /* 0x000fc800078e0228 */
[----:B------:R-:W-:Y:S01]  /*5b20*/  IMAD.MOV.U32 R25, RZ, RZ, R40 ;  /* 0x000000ffff197224 */ /* 0x000fe200078e0028 */
[----:B------:R-:W-:Y:S01]  /*5b30*/  MOV R35, R41 ;  /* 0x0000002900237202 */ /* 0x000fe20000000f00 */
        /* <DEDUP_REMOVED lines=11> */
[----:B------:R-:W-:Y:S01]  /*5bf0*/  IMAD.MOV.U32 R40, RZ, RZ, R36 ;  /* 0x000000ffff287224 */ /* 0x000fe200078e0024 */
[----:B----4-:R0:W-:Y:S04]  /*5c00*/  STS.U16 [R8], R43 ;  /* 0x0000002b08007388 */ /* 0x0101e80000000400 */
[----:B-----5:R1:W-:Y:S01]  /*5c10*/  STS.U16 [R8+0x200], R42 ;  /* 0x0002002a08007388 */ /* 0x0203e20000000400 */
[----:B------:R-:W-:-:S04]  /*5c20*/  IMAD.WIDE R40, R14, 0x2, R40 ;  /* 0x000000020e287825 */ /* 0x000fc800078e0228 */
[----:B0-----:R-:W-:Y:S02]  /*5c30*/  IMAD.MOV.U32 R43, RZ, RZ, R117 ;  /* 0x000000ffff2b7224 */ /* 0x001fe400078e0075 */
[----:B-1----:R-:W-:Y:S02]  /*5c40*/  IMAD.MOV.U32 R42, RZ, RZ, R34 ;  /* 0x000000ffff2a7224 */ /* 0x002fe400078e0022 */
[----:B------:R-:W-:Y:S02]  /*5c50*/  IMAD.MOV.U32 R36, RZ, RZ, R40 ;  /* 0x000000ffff247224 */ /* 0x000fe400078e0028 */
[----:B------:R-:W-:-:S04]  /*5c60*/  IMAD.WIDE R42, R14, 0x2, R42 ;  /* 0x000000020e2a7825 */ /* 0x000fc800078e022a */
[----:B------:R-:W-:Y:S02]  /*5c70*/  IMAD.MOV.U32 R119, RZ, RZ, R41 ;  /* 0x000000ffff777224 */ /* 0x000fe400078e0029 */
[----:B------:R-:W-:Y:S02]  /*5c80*/  IMAD.MOV.U32 R40, RZ, RZ, R114 ;  /* 0x000000ffff287224 */ /* 0x000fe400078e0072 */
[----:B------:R-:W-:Y:S02]  /*5c90*/  IMAD.MOV.U32 R41, RZ, RZ, R125 ;  /* 0x000000ffff297224 */ /* 0x000fe400078e007d */
[----:B------:R-:W-:Y:S02]  /*5ca0*/  IMAD.MOV.U32 R34, RZ, RZ, R42 ;  /* 0x000000ffff227224 */ /* 0x000fe400078e002a */
[----:B------:R-:W-:Y:S02]  /*5cb0*/  IMAD.MOV.U32 R117, RZ, RZ, R43 ;  /* 0x000000ffff757224 */ /* 0x000fe400078e002b */
[----:B------:R-:W-:-:S02]  /*5cc0*/  IMAD.MOV.U32 R42, RZ, RZ, R112 ;  /* 0x000000ffff2a7224 */ /* 0x000fc400078e0070 */
[----:B------:R-:W-:Y:S02]  /*5cd0*/  IMAD.MOV.U32 R43, RZ, RZ, R123 ;  /* 0x000000ffff2b7224 */ /* 0x000fe400078e007b */
[C---:B------:R-:W-:Y:S01]  /*5ce0*/  IMAD.WIDE R40, R14.reuse, 0x2, R40 ;  /* 0x000000020e287825 */ /* 0x040fe200078e0228 */
[----:B------:R0:W-:Y:S03]  /*5cf0*/  STS.U16 [R8+0x7e00], R44 ;  /* 0x007e002c08007388 */ /* 0x0001e60000000400 */
[----:B------:R-:W-:Y:S01]  /*5d00*/  IMAD.WIDE R42, R14, 0x2, R42 ;  /* 0x000000020e2a7825 */ /* 0x000fe200078e022a */
[----:B------:R-:W-:-:S03]  /*5d10*/  MOV R125, R41 ;  /* 0x00000029007d7202 */ /* 0x000fc60000000f00 */
[----:B------:R-:W-:Y:S02]  /*5d20*/  IMAD.MOV.U32 R114, RZ, RZ, R40 ;  /* 0x000000ffff727224 */ /* 0x000fe400078e0028 */
[----:B------:R-:W-:Y:S02]  /*5d30*/  IMAD.MOV.U32 R40, RZ, RZ, R120 ;  /* 0x000000ffff287224 */ /* 0x000fe400078e0078 */
[----:B0-----:R-:W-:Y:S02]  /*5d40*/  IMAD.MOV.U32 R44, RZ, RZ, R32 ;  /* 0x000000ffff2c7224 */ /* 0x001fe400078e0020 */
[----:B------:R-:W-:Y:S02]  /*5d50*/  IMAD.MOV.U32 R41, RZ, RZ, R131 ;  /* 0x000000ffff297224 */ /* 0x000fe400078e0083 */
[----:B------:R-:W-:Y:S02]  /*5d60*/  IMAD.MOV.U32 R112, RZ, RZ, R42 ;  /* 0x000000ffff707224 */ /* 0x000fe400078e002a */
[----:B------:R-:W-:-:S02]  /*5d70*/  IMAD.MOV.U32 R123, RZ, RZ, R43 ;  /* 0x000000ffff7b7224 */ /* 0x000fc400078e002b */
[----:B------:R-:W-:Y:S02]  /*5d80*/  IMAD.MOV.U32 R42, RZ, RZ, R118 ;  /* 0x000000ffff2a7224 */ /* 0x000fe400078e0076 */
[----:B------:R-:W-:Y:S02]  /*5d90*/  IMAD.MOV.U32 R43, RZ, RZ, R129 ;  /* 0x000000ffff2b7224 */ /* 0x000fe400078e0081 */
[----:B------:R-:W-:-:S04]  /*5da0*/  IMAD.WIDE R40, R14, 0x2, R40 ;  /* 0x000000020e287825 */ /* 0x000fc800078e0228 */
[----:B------:R-:W-:-:S04]  /*5db0*/  IMAD.WIDE R42, R14, 0x2, R42 ;  /* 0x000000020e2a7825 */ /* 0x000fc800078e022a */
[----:B------:R-:W-:Y:S01]  /*5dc0*/  IMAD.MOV.U32 R131, RZ, RZ, R41 ;  /* 0x000000ffff837224 */ /* 0x000fe200078e0029 */
[----:B------:R-:W-:Y:S01]  /*5dd0*/  MOV R41, R137 ;  /* 0x0000008900297202 */ /* 0x000fe20000000f00 */
[----:B------:R-:W-:Y:S02]  /*5de0*/  IMAD.MOV.U32 R120, RZ, RZ, R40 ;  /* 0x000000ffff787224 */ /* 0x000fe400078e0028 */
[----:B------:R-:W-:Y:S02]  /*5df0*/  IMAD.MOV.U32 R118, RZ, RZ, R42 ;  /* 0x000000ffff767224 */ /* 0x000fe400078e002a */
[----:B------:R-:W-:Y:S02]  /*5e00*/  IMAD.MOV.U32 R129, RZ, RZ, R43 ;  /* 0x000000ffff817224 */ /* 0x000fe400078e002b */
[----:B------:R-:W-:Y:S02]  /*5e10*/  IMAD.MOV.U32 R40, RZ, RZ, R126 ;  /* 0x000000ffff287224 */ /* 0x000fe400078e007e */
[----:B------:R-:W-:-:S02]  /*5e20*/  IMAD.MOV.U32 R42, RZ, RZ, R124 ;  /* 0x000000ffff2a7224 */ /* 0x000fc400078e007c */
[----:B------:R-:W-:Y:S01]  /*5e30*/  IMAD.MOV.U32 R43, RZ, RZ, R135 ;  /* 0x000000ffff2b7224 */ /* 0x000fe200078e0087 */
[----:B------:R-:W-:Y:S01]  /*5e40*/  STS.U16 [R8+0x400], R249 ;  /* 0x000400f908007388 */ /* 0x000fe20000000400 */
[----:B------:R-:W-:-:S03]  /*5e50*/  IMAD.WIDE R40, R14, 0x2, R40 ;  /* 0x000000020e287825 */ /* 0x000fc600078e0228 */
[----:B------:R-:W-:Y:S01]  /*5e60*/  STS.U16 [R8+0x600], R248 ;  /* 0x000600f808007388 */ /* 0x000fe20000000400 */
[----:B------:R-:W-:-:S03]  /*5e70*/  IMAD.WIDE R42, R14, 0x2, R42 ;  /* 0x000000020e2a7825 */ /* 0x000fc600078e022a */
[----:B------:R-:W-:Y:S04]  /*5e80*/  STS.U16 [R8+0x800], R247 ;  /* 0x000800f708007388 */ /* 0x000fe80000000400 */
        /* <DEDUP_REMOVED lines=14> */
[----:B---3--:R0:W-:Y:S02]  /*5f70*/  STS.U16 [R8+0x7600], R45 ;  /* 0x0076002d08007388 */ /* 0x0081e40000000400 */
[----:B0-----:R-:W-:-:S04]  /*5f80*/  IMAD.MOV.U32 R45, RZ, RZ, R115 ;  /* 0x000000ffff2d7224 */ /* 0x001fc800078e0073 */
[----:B------:R-:W-:-:S04]  /*5f90*/  IMAD.WIDE R44, R14, 0x2, R44 ;  /* 0x000000020e2c7825 */ /* 0x000fc800078e022c */
[----:B------:R-:W-:Y:S02]  /*5fa0*/  IMAD.MOV.U32 R32, RZ, RZ, R44 ;  /* 0x000000ffff207224 */ /* 0x000fe400078e002c */
[----:B------:R-:W-:Y:S02]  /*5fb0*/  IMAD.MOV.U32 R115, RZ, RZ, R45 ;  /* 0x000000ffff737224 */ /* 0x000fe400078e002d */
[----:B------:R-:W-:Y:S02]  /*5fc0*/  IMAD.MOV.U32 R44, RZ, RZ, R38 ;  /* 0x000000ffff2c7224 */ /* 0x000fe400078e0026 */
[----:B------:R-:W-:Y:S01]  /*5fd0*/  IMAD.MOV.U32 R45, RZ, RZ, R121 ;  /* 0x000000ffff2d7224 */ /* 0x000fe200078e0079 */
[----:B------:R-:W-:Y:S03]  /*5fe0*/  STS.U16 [R8+0x2600], R232 ;  /* 0x002600e808007388 */ /* 0x000fe60000000400 */
[----:B------:R-:W-:Y:S01]  /*5ff0*/  IMAD.WIDE R44, R14, 0x2, R44 ;  /* 0x000000020e2c7825 */ /* 0x000fe200078e022c */
[----:B------:R-:W-:Y:S04]  /*6000*/  STS.U16 [R8+0x2800], R231 ;  /* 0x002800e708007388 */ /* 0x000fe80000000400 */
[----:B------:R-:W-:Y:S01]  /*6010*/  STS.U16 [R8+0x2a00], R230 ;  /* 0x002a00e608007388 */ /* 0x000fe20000000400 */
[----:B------:R-:W-:-:S03]  /*6020*/  IMAD.MOV.U32 R38, RZ, RZ, R44 ;  /* 0x000000ffff267224 */ /* 0x000fc600078e002c */
[----:B------:R-:W-:Y:S01]  /*6030*/  STS.U16 [R8+0x2c00], R229 ;  /* 0x002c00e508007388 */ /* 0x000fe20000000400 */
[----:B------:R-:W-:-:S03]  /*6040*/  IMAD.MOV.U32 R121, RZ, RZ, R45 ;  /* 0x000000ffff797224 */ /* 0x000fc600078e002d */
[----:B------:R-:W-:Y:S01]  /*6050*/  STS.U16 [R8+0x2e00], R228 ;  /* 0x002e00e408007388 */ /* 0x000fe20000000400 */
[----:B------:R-:W-:-:S03]  /*6060*/  IMAD.MOV.U32 R44, RZ, RZ, R116 ;  /* 0x000000ffff2c7224 */ /* 0x000fc600078e0074 */
[----:B------:R-:W-:Y:S01]  /*6070*/  STS.U16 [R8+0x3000], R227 ;  /* 0x003000e308007388 */ /* 0x000fe20000000400 */
[----:B------:R-:W-:-:S03]  /*6080*/  IMAD.MOV.U32 R45, RZ, RZ, R127 ;  /* 0x000000ffff2d7224 */ /* 0x000fc600078e007f */
        /* <DEDUP_REMOVED lines=34> */
[----:B--2---:R-:W-:Y:S04]  /*62b0*/  STS.U16 [R8+0x7800], R48 ;  /* 0x0078003008007388 */ /* 0x004fe80000000400 */
[----:B------:R-:W-:Y:S04]  /*62c0*/  STS.U16 [R8+0x7a00], R47 ;  /* 0x007a002f08007388 */ /* 0x000fe80000000400 */
[----:B------:R-:W-:Y:S01]  /*62d0*/  STS.U16 [R8+0x7c00], R46 ;  /* 0x007c002e08007388 */ /* 0x000fe20000000400 */
[----:B------:R-:W-:-:S03]  /*62e0*/  IMAD.MOV.U32 R126, RZ, RZ, R40 ;  /* 0x000000ffff7e7224 */ /* 0x000fc600078e0028 */
[----:B------:R-:W-:Y:S01]  /*62f0*/  BAR.SYNC.DEFER_BLOCKING 0x0 ;  /* 0x0000000000007b1d */ /* 0x000fe20000010000 */
[----:B------:R-:W-:Y:S02]  /*6300*/  IMAD.MOV.U32 R137, RZ, RZ, R41 ;  /* 0x000000ffff897224 */ /* 0x000fe400078e0029 */
[----:B------:R-:W-:Y:S02]  /*6310*/  IMAD.MOV.U32 R124, RZ, RZ, R42 ;  /* 0x000000ffff7c7224 */ /* 0x000fe400078e002a */
[----:B------:R-:W-:Y:S02]  /*6320*/  IMAD.MOV.U32 R135, RZ, RZ, R43 ;  /* 0x000000ffff877224 */ /* 0x000fe400078e002b */
[----:B------:R-:W-:Y:S02]  /*6330*/  IMAD.MOV.U32 R40, RZ, RZ, R132 ;  /* 0x000000ffff287224 */ /* 0x000fe400078e0084 */
[----:B------:R-:W-:Y:S02]  /*6340*/  IMAD.MOV.U32 R41, RZ, RZ, R143 ;  /* 0x000000ffff297224 */ /* 0x000fe400078e008f */
[----:B------:R-:W-:-:S02]  /*6350*/  IMAD.MOV.U32 R42, RZ, RZ, R130 ;  /* 0x000000ffff2a7224 */ /* 0x000fc400078e0082 */
[----:B------:R-:W-:Y:S02]  /*6360*/  IMAD.MOV.U32 R43, RZ, RZ, R141 ;  /* 0x000000ffff2b7224 */ /* 0x000fe400078e008d */
[----:B------:R-:W-:-:S04]  /*6370*/  IMAD.WIDE R44, R14, 0x2, R44 ;  /* 0x000000020e2c7825 */ /* 0x000fc800078e022c */
[----:B------:R-:W-:-:S04]  /*6380*/  IMAD.WIDE R40, R14, 0x2, R40 ;  /* 0x000000020e287825 */ /* 0x000fc800078e0228 */
[----:B------:R-:W-:Y:S01]  /*6390*/  IMAD.WIDE R42, R14, 0x2, R42 ;  /* 0x000000020e2a7825 */ /* 0x000fe200078e022a */
[----:B------:R-:W-:Y:S01]  /*63a0*/  MOV R143, R41 ;  /* 0x00000029008f7202 */ /* 0x000fe20000000f00 */
[----:B------:R-:W-:Y:S02]  /*63b0*/  LDSM.16.MT88.4 R76, [R11+0x8000] ;  /* 0x008000000b4c783b */ /* 0x000fe40000004200 */
[----:B------:R-:W-:Y:S02]  /*63c0*/  IMAD.MOV.U32 R116, RZ, RZ, R44 ;  /* 0x000000ffff747224 */ /* 0x000fe400078e002c */
[----:B------:R-:W-:Y:S01]  /*63d0*/  IMAD.MOV.U32 R127, RZ, RZ, R45 ;  /* 0x000000ffff7f7224 */ /* 0x000fe200078e002d */
[----:B------:R-:W0:Y:S01]  /*63e0*/  LDSM.16.M88.4 R48, [R9+0x4000] ;  /* 0x004000000930783b */ /* 0x000e220000000200 */
[----:B------:R-:W-:Y:S02]  /*63f0*/  IMAD.MOV.U32 R44, RZ, RZ, R122 ;  /* 0x000000ffff2c7224 */ /* 0x000fe400078e007a */
[----:B------:R-:W-:Y:S01]  /*6400*/  IMAD.MOV.U32 R45, RZ, RZ, R133 ;  /* 0x000000ffff2d7224 */ /* 0x000fe200078e0085 */
[----:B------:R-:W-:Y:S01]  /*6410*/  LDSM.16.M88.4 R52, [R9+0x3000] ;  /* 0x003000000934783b */ /* 0x000fe20000000200 */
[----:B------:R-:W-:-:S02]  /*6420*/  IMAD.MOV.U32 R130, RZ, RZ, R42 ;  /* 0x000000ffff827224 */ /* 0x000fc400078e002a */
[----:B------:R-:W-:Y:S01]  /*6430*/  IMAD.MOV.U32 R141, RZ, RZ, R43 ;  /* 0x000000ffff8d7224 */ /* 0x000fe200078e002b */
[----:B------:R-:W-:Y:S01]  /*6440*/  LDSM.16.M88.4 R64, [R9] ;  /* 0x000000000940783b */ /* 0x000fe20000000200 */
[----:B------:R-:W-:Y:S02]  /*6450*/  IMAD.MOV.U32 R132, RZ, RZ, R40 ;  /* 0x000000ffff847224 */ /* 0x000fe400078e0028 */
[----:B------:R-:W-:Y:S01]  /*6460*/  IMAD.MOV.U32 R42, RZ, RZ, R136 ;  /* 0x000000ffff2a7224 */ /* 0x000fe200078e0088 */
[----:B------:R-:W-:Y:S01]  /*6470*/  LDSM.16.M88.4 R60, [R9+0x1000] ;  /* 0x00100000093c783b */ /* 0x000fe20000000200 */
[----:B------:R-:W-:Y:S02]  /*6480*/  IMAD.MOV.U32 R43, RZ, RZ, R147 ;  /* 0x000000ffff2b7224 */ /* 0x000fe400078e0093 */
[----:B------:R-:W-:Y:S01]  /*6490*/  IMAD.MOV.U32 R40, RZ, RZ, R138 ;  /* 0x000000ffff287224 */ /* 0x000fe200078e008a */
[----:B------:R-:W-:Y:S01]  /*64a0*/  LDSM.16.M88.4 R56, [R9+0x2000] ;  /* 0x002000000938783b */ /* 0x000fe20000000200 */
[----:B------:R-:W-:-:S02]  /*64b0*/  IMAD.MOV.U32 R41, RZ, RZ, R149 ;  /* 0x000000ffff297224 */ /* 0x000fc400078e0095 */
[C---:B------:R-:W-:Y:S01]  /*64c0*/  IMAD.WIDE R44, R14.reuse, 0x2, R44 ;  /* 0x000000020e2c7825 */ /* 0x040fe200078e022c */
[----:B------:R-:W-:Y:S03]  /*64d0*/  LDSM.16.M88.4 R80, [R9+0x7000] ;  /* 0x007000000950783b */ /* 0x000fe60000000200 */
[C---:B------:R-:W-:Y:S01]  /*64e0*/  IMAD.WIDE R42, R14.reuse, 0x2, R42 ;  /* 0x000000020e2a7825 */ /* 0x040fe200078e022a */
[----:B------:R-:W-:Y:S03]  /*64f0*/  LDSM.16.MT88.4 R72, [R11+0x8200] ;  /* 0x008200000b48783b */ /* 0x000fe60000004200 */
        /* <DEDUP_REMOVED lines=8> */
[----:B------:R-:W-:Y:S02]  /*6580*/  IMAD.MOV.U32 R149, RZ, RZ, R41 ;  /* 0x000000ffff957224 */ /* 0x000fe400078e0029 */
[----:B------:R-:W-:Y:S01]  /*6590*/  IMAD.WIDE R44, R14, 0x2, R44 ;  /* 0x000000020e2c7825 */ /* 0x000fe200078e022c */
[----:B------:R-:W1:Y:S03]  /*65a0*/  LDSM.16.M88.4 R40, [R9+0x6000] ;  /* 0x006000000928783b */ /* 0x000e660000000200 */
[----:B------:R-:W-:Y:S02]  /*65b0*/  IMAD.MOV.U32 R128, RZ, RZ, R44 ;  /* 0x000000ffff807224 */ /* 0x000fe400078e002c */
[----:B------:R-:W-:-:S02]  /*65c0*/  IMAD.MOV.U32 R139, RZ, RZ, R45 ;  /* 0x000000ffff8b7224 */ /* 0x000fc400078e002d */
[----:B------:R-:W2:Y:S01]  /*65d0*/  LDSM.16.M88.4 R44, [R9+0x5000] ;  /* 0x00500000092c783b */ /* 0x000ea20000000200 */
[----:B0-----:R-:W-:Y:S07]  /*65e0*/  HMMA.16816.F32 R92, R76, R48, R92 ;  /* 0x000000304c5c723c */ /* 0x001fee000000185c */
[----:B------:R-:W-:Y:S02]  /*65f0*/  IMAD.MOV.U32 R48, RZ, RZ, R150 ;  /* 0x000000ffff307224 */ /* 0x000fe400078e0096 */
[----:B------:R-:W-:-:S04]  /*6600*/  IMAD.MOV.U32 R49, RZ, RZ, R161 ;  /* 0x000000ffff317224 */ /* 0x000fc800078e00a1 */
[C---:B------:R-:W-:Y:S01]  /*6610*/  IMAD.WIDE R48, R14.reuse, 0x2, R48 ;  /* 0x000000020e307825 */ /* 0x040fe200078e0230 */
[C---:B-1----:R-:W-:Y:S07]  /*6620*/  HMMA.16816.F32 R84, R76.reuse, R40, R84 ;  /* 0x000000284c54723c */ /* 0x042fee0000001854 */
[----:B------:R-:W-:Y:S01]  /*6630*/  MOV R41, R173 ;  /* 0x000000ad00297202 */ /* 0x000fe20000000f00 */
[----:B------:R-:W-:Y:S01]  /*6640*/  IMAD.MOV.U32 R40, RZ, RZ, R162 ;  /* 0x000000ffff287224 */ /* 0x000fe200078e00a2 */
[----:B--2---:R-:W-:Y:S03]  /*6650*/  HMMA.16816.F32 R88, R76, R44, R88 ;  /* 0x0000002c4c58723c */ /* 0x004fe60000001858 */
[----:B------:R-:W-:-:S04]  /*6660*/  IMAD.WIDE R40, R14, 0x2, R40 ;  /* 0x000000020e287825 */ /* 0x000fc800078e0228 */
[----:B------:R-:W-:Y:S02]  /*6670*/  IMAD.MOV.U32 R44, RZ, RZ, R156 ;  /* 0x000000ffff2c7224 */ /* 0x000fe400078e009c */
[----:B------:R-:W-:Y:S02]  /*6680*/  IMAD.MOV.U32 R45, RZ, RZ, R167 ;  /* 0x000000ffff2d7224 */ /* 0x000fe400078e00a7 */
[----:B------:R-:W-:Y:S02]  /*6690*/  IMAD.MOV.U32 R162, RZ, RZ, R40 ;  /* 0x000000ffffa27224 */ /* 0x000fe400078e0028 */
[----:B------:R-:W-:Y:S02]  /*66a0*/  IMAD.MOV.U32 R173, RZ, RZ, R41 ;  /* 0x000000ffffad7224 */ /* 0x000fe400078e0029 */
[----:B------:R-:W-:-:S04]  /*66b0*/  IMAD.WIDE R44, R14, 0x2, R44 ;  /* 0x000000020e2c7825 */ /* 0x000fc800078e022c */
[----:B------:R-:W-:Y:S02]  /*66c0*/  IMAD.MOV.U32 R40, RZ, RZ, R168 ;  /* 0x000000ffff287224 */ /* 0x000fe400078e00a8 */
[----:B------:R-:W-:Y:S02]  /*66d0*/  IMAD.MOV.U32 R41, RZ, RZ, R179 ;  /* 0x000000ffff297224 */ /* 0x000fe400078e00b3 */
[----:B------:R-:W-:Y:S02]  /*66e0*/  IMAD.MOV.U32 R156, RZ, RZ, R44 ;  /* 0x000000ffff9c7224 */ /* 0x000fe400078e002c */
[----:B------:R-:W-:Y:S02]  /*66f0*/  IMAD.MOV.U32 R167, RZ, RZ, R45 ;  /* 0x000000ffffa77224 */ /* 0x000fe400078e002d */
[----:B------:R-:W-:-:S04]  /*6700*/  IMAD.WIDE R40, R14, 0x2, R40 ;  /* 0x000000020e287825 */ /* 0x000fc800078e0228 */
[----:B------:R-:W-:Y:S02]  /*6710*/  IMAD.MOV.U32 R44, RZ, RZ, R160 ;  /* 0x000000ffff2c7224 */ /* 0x000fe400078e00a0 */
[----:B------:R-:W-:Y:S01]  /*6720*/  IMAD.MOV.U32 R45, RZ, RZ, R171 ;  /* 0x000000ffff2d7224 */ /* 0x000fe200078e00ab */
[----:B------:R-:W-:Y:S01]  /*6730*/  MOV R179, R41 ;  /* 0x0000002900b37202 */ /* 0x000fe20000000f00 */
[----:B------:R-:W-:Y:S02]  /*6740*/  IMAD.MOV.U32 R168, RZ, RZ, R40 ;  /* 0x000000ffffa87224 */ /* 0x000fe400078e0028 */
[----:B------:R-:W-:Y:S01]  /*6750*/  IMAD.WIDE R44, R14, 0x2, R44 ;  /* 0x000000020e2c7825 */ /* 0x000fe200078e022c */
[----:B------:R-:W-:-:S03]  /*6760*/  MOV R161, R49 ;  /* 0x0000003100a17202 */ /* 0x000fc60000000f00 */
        /* <DEDUP_REMOVED lines=8> */
[----:B------:R-:W-:Y:S02]  /*67f0*/  IMAD.MOV.U32 R45, RZ, RZ, R177 ;  /* 0x000000ffff2d7224 */ /* 0x000fe400078e00b1 */
[----:B------:R-:W-:-:S04]  /*6800*/  IMAD.WIDE R40, R14, 0x2, R40 ;  /* 0x000000020e287825 */ /* 0x000fc800078e0228 */
        /* <DEDUP_REMOVED lines=12> */
[----:B------:R-:W-:Y:S02]  /*68d0*/  IMAD.MOV.U32 R44, RZ, RZ, R172 ;  /* 0x000000ffff2c7224 */ /* 0x000fe400078e00ac */
[----:B------:R-:W-:Y:S02]  /*68e0*/  IMAD.MOV.U32 R45, RZ, RZ, R183 ;  /* 0x000000ffff2d7224 */ /* 0x000fe400078e00b7 */
[----:B------:R-:W-:-:S04]  /*68f0*/  IMAD.WIDE R40, R14, 0x2, R40 ;  /* 0x000000020e287825 */ /* 0x000fc800078e0228 */
[----:B------:R-:W-:-:S04]  /*6900*/  IMAD.WIDE R48, R14, 0x2, R48 ;  /* 0x000000020e307825 */ /* 0x000fc800078e0230 */
        /* <DEDUP_REMOVED lines=12> */
[----:B------:R-:W-:-:S02]  /*69d0*/  IMAD.MOV.U32 R45, RZ, RZ, R189 ;  /* 0x000000ffff2d7224 */ /* 0x000fc400078e00bd */
[----:B------:R-:W-:-:S04]  /*69e0*/  IMAD.WIDE R40, R14, 0x2, R40 ;  /* 0x000000020e287825 */ /* 0x000fc800078e0228 */
[----:B------:R-:W-:Y:S01]  /*69f0*/  IMAD.WIDE R48, R14, 0x2, R48 ;  /* 0x000000020e307825 */ /* 0x000fe200078e0230 */
[----:B------:R-:W-:-:S03]  /*6a00*/  MOV R197, R41 ;  /* 0x0000002900c57202 */ /* 0x000fc60000000f00 */
        /* <DEDUP_REMOVED lines=27> */
[C---:B------:R-:W-:Y:S01]  /*6bc0*/  IMAD.WIDE R40, R14.reuse, 0x2, R40 ;  /* 0x000000020e287825 */ /* 0x040fe200078e0228 */
[----:B------:R-:W-:Y:S03]  /*6bd0*/  HMMA.16816.F32 R96, R76, R52, R96 ;  /* 0x000000344c60723c */ /* 0x000fe60000001860 */
[----:B------:R-:W-:-:S04]  /*6be0*/  IMAD.WIDE R48, R14, 0x2, R48 ;  /* 0x000000020e307825 */ /* 0x000fc800078e0230 */
[----:B------:R-:W-:Y:S01]  /*6bf0*/  IMAD.WIDE R44, R14, 0x2, R44 ;  /* 0x000000020e2c7825 */ /* 0x000fe200078e022c */
[C---:B------:R-:W-:Y:S01]  /*6c00*/  HMMA.16816.F32 R108, R76.reuse, R64, R108 ;  /* 0x000000404c6c723c */ /* 0x040fe2000000186c */
[----:B------:R-:W-:Y:S02]  /*6c10*/  MOV R53, R155 ;  /* 0x0000009b00357202 */ /* 0x000fe40000000f00 */
[----:B------:R-:W-:Y:S02]  /*6c20*/  IMAD.MOV.U32 R198, RZ, RZ, R40 ;  /* 0x000000ffffc67224 */ /* 0x000fe400078e0028 */
[----:B------:R-:W-:Y:S02]  /*6c30*/  IMAD.MOV.U32 R209, RZ, RZ, R41 ;  /* 0x000000ffffd17224 */ /* 0x000fe400078e0029 */
[----:B------:R-:W-:Y:S01]  /*6c40*/  IMAD.MOV.U32 R176, RZ, RZ, R48 ;  /* 0x000000ffffb07224 */ /* 0x000fe200078e0030 */
[----:B------:R-:W-:Y:S01]  /*6c50*/  HMMA.16816.F32 R104, R76, R60, R104 ;  /* 0x0000003c4c68723c */ /* 0x000fe20000001868 */
[----:B------:R-:W-:-:S02]  /*6c60*/  IMAD.MOV.U32 R187, RZ, RZ, R49 ;  /* 0x000000ffffbb7224 */ /* 0x000fc400078e0031 */
[----:B------:R-:W-:Y:S02]  /*6c70*/  IMAD.MOV.U32 R190, RZ, RZ, R44 ;  /* 0x000000ffffbe7224 */ /* 0x000fe400078e002c */
[----:B------:R-:W-:Y:S02]  /*6c80*/  IMAD.MOV.U32 R201, RZ, RZ, R45 ;  /* 0x000000ffffc97224 */ /* 0x000fe400078e002d */
[----:B------:R-:W-:Y:S01]  /*6c90*/  IMAD.MOV.U32 R40, RZ, RZ, R204 ;  /* 0x000000ffff287224 */ /* 0x000fe200078e00cc */
[----:B------:R-:W-:Y:S01]  /*6ca0*/  HMMA.16816.F32 R100, R76, R56, R100 ;  /* 0x000000384c64723c */ /* 0x000fe20000001864 */
[----:B------:R-:W-:Y:S02]  /*6cb0*/  IMAD.MOV.U32 R41, RZ, RZ, R215 ;  /* 0x000000ffff297224 */ /* 0x000fe400078e00d7 */
[----:B------:R-:W-:Y:S02]  /*6cc0*/  IMAD.MOV.U32 R250, RZ, RZ, R22 ;  /* 0x000000fffffa7224 */ /* 0x000fe400078e0016 */
[----:B------:R-:W-:-:S02]  /*6cd0*/  IMAD.MOV.U32 R251, RZ, RZ, R29 ;  /* 0x000000fffffb7224 */ /* 0x000fc400078e001d */
[----:B------:R-:W-:Y:S01]  /*6ce0*/  IMAD.MOV.U32 R56, RZ, RZ, R134 ;  /* 0x000000ffff387224 */ /* 0x000fe200078e0086 */
[----:B------:R-:W-:Y:S01]  /*6cf0*/  HMMA.16816.F32 R68, R76, R80, R68 ;  /* 0x000000504c44723c */ /* 0x000fe20000001844 */
[----:B------:R-:W-:Y:S02]  /*6d00*/  IMAD.MOV.U32 R57, RZ, RZ, R145 ;  /* 0x000000ffff397224 */ /* 0x000fe400078e0091 */
[----:B------:R-:W-:Y:S02]  /*6d10*/  IMAD.MOV.U32 R52, RZ, RZ, R144 ;  /* 0x000000ffff347224 */ /* 0x000fe400078e0090 */
[----:B------:R-:W-:Y:S02]  /*6d20*/  IMAD.MOV.U32 R48, RZ, RZ, R182 ;  /* 0x000000ffff307224 */ /* 0x000fe400078e00b6 */
[----:B------:R-:W-:Y:S02]  /*6d30*/  IMAD.MOV.U32 R49, RZ, RZ, R193 ;  /* 0x000000ffff317224 */ /* 0x000fe400078e00c1 */
[----:B------:R-:W-:-:S02]  /*6d40*/  IMAD.MOV.U32 R44, RZ, RZ, R196 ;  /* 0x000000ffff2c7224 */ /* 0x000fc400078e00c4 */
[----:B------:R-:W-:Y:S02]  /*6d50*/  IMAD.MOV.U32 R45, RZ, RZ, R207 ;  /* 0x000000ffff2d7224 */ /* 0x000fe400078e00cf */
[C---:B------:R-:W-:Y:S01]  /*6d60*/  IMAD.WIDE R40, R14.reuse, 0x2, R40 ;  /* 0x000000020e287825 */ /* 0x040fe200078e0228 */
[----:B------:R-:W-:Y:S03]  /*6d70*/  HMMA.16816.F32 R84, R72, R42, R84 ;  /* 0x0000002a4854723c */ /* 0x000fe60000001854 */
[----:B------:R-:W-:Y:S01]  /*6d80*/  IMAD.WIDE R250, R14, 0x2, R250 ;  /* 0x000000020efa7825 */ /* 0x000fe200078e02fa */
[----:B------:R-:W-:-:S03]  /*6d90*/  IADD3 R18, R18, -0x1, RZ ;  /* 0xffffffff12127810 */ /* 0x000fc60007ffe0ff */
[----:B------:R-:W-:-:S04]  /*6da0*/  IMAD.WIDE R56, R14, 0x2, R56 ;  /* 0x000000020e387825 */ /* 0x000fc800078e0238 */
[----:B------:R-:W-:-:S04]  /*6db0*/  IMAD.WIDE R52, R14, 0x2, R52 ;  /* 0x000000020e347825 */ /* 0x000fc800078e0234 */
[----:B------:R-:W-:-:S04]  /*6dc0*/  IMAD.WIDE R48, R14, 0x2, R48 ;  /* 0x000000020e307825 */ /* 0x000fc800078e0230 */
        /* <DEDUP_REMOVED lines=26> */
[----:B------:R-:W-:Y:S01]  /*6f70*/  IMAD.MOV.U32 R41, RZ, RZ, R218 ;  /* 0x000000ffff297224 */ /* 0x000fe200078e00da */
[----:B------:R-:W-:Y:S01]  /*6f80*/  ISETP.NE.U32.AND P0, PT, R18, RZ, PT ;  /* 0x000000ff1200720c */ /* 0x000fe20003f05070 */
[----:B------:R-:W-:-:S04]  /*6f90*/  IMAD.WIDE R42, R14, 0x2, R42 ;  /* 0x000000020e2a7825 */ /* 0x000fc800078e022a */
[----:B------:R-:W-:-:S04]  /*6fa0*/  IMAD.WIDE R250, R14, 0x2, R250 ;  /* 0x000000020efa7825 */ /* 0x000fc800078e02fa */
[----:B------:R-:W-:-:S04]  /*6fb0*/  IMAD.WIDE R56, R14, 0x2, R56 ;  /* 0x000000020e387825 */ /* 0x000fc800078e0238 */
[----:B------:R-:W-:-:S04]  /*6fc0*/  IMAD.WIDE R52, R14, 0x2, R52 ;  /* 0x000000020e347825 */ /* 0x000fc800078e0234 */
[----:B------:R-:W-:-:S04]  /*6fd0*/  IMAD.WIDE R48, R14, 0x2, R48 ;  /* 0x000000020e307825 */ /* 0x000fc800078e0230 */
[----:B------:R-:W-:-:S04]  /*6fe0*/  IMAD.WIDE R44, R14, 0x2, R44 ;  /* 0x000000020e2c7825 */ /* 0x000fc800078e022c */
[----:B------:R-:W-:Y:S01]  /*6ff0*/  IMAD.WIDE R40, R14, 0x2, R40 ;  /* 0x000000020e287825 */ /* 0x000fe200078e0228 */
[----:B------:R-:W-:Y:S03]  /*7000*/  HMMA.16816.F32 R88, R72, R46, R88 ;  /* 0x0000002e4858723c */ /* 0x000fe60000001858 */
        /* <DEDUP_REMOVED lines=32> */
[----:B------:R-:W-:Y:S01]  /*7210*/  IMAD.WIDE R42, R14, 0x2, R42 ;  /* 0x000000020e2a7825 */ /* 0x000fe200078e022a */
[----:B------:R-:W-:Y:S01]  /*7220*/  HMMA.16816.F32 R108, R72, R66, R108 ;  /* 0x00000042486c723c */ /* 0x000fe2000000186c */
[----:B------:R-:W-:-:S02]  /*7230*/  UIADD3 UR4, UR4, -0x20, URZ ;  /* 0xffffffe004047890 */ /* 0x000fc4000fffe03f */
[----:B------:R-:W-:-:S04]  /*7240*/  IMAD.WIDE R250, R14, 0x2, R250 ;  /* 0x000000020efa7825 */ /* 0x000fc800078e02fa */
[C---:B------:R-:W-:Y:S01]  /*7250*/  IMAD.WIDE R60, R14.reuse, 0x2, R60 ;  /* 0x000000020e3c7825 */ /* 0x040fe200078e023c */
[----:B------:R-:W-:Y:S03]  /*7260*/  HMMA.16816.F32 R104, R72, R62, R104 ;  /* 0x0000003e4868723c */ /* 0x000fe60000001868 */
[----:B------:R-:W-:-:S04]  /*7270*/  IMAD.WIDE R56, R14, 0x2, R56 ;  /* 0x000000020e387825 */ /* 0x000fc800078e0238 */
[C---:B------:R-:W-:Y:S01]  /*7280*/  IMAD.WIDE R52, R14.reuse, 0x2, R52 ;  /* 0x000000020e347825 */ /* 0x040fe200078e0234 */
[----:B------:R-:W-:Y:S03]  /*7290*/  HMMA.16816.F32 R100, R72, R58, R100 ;  /* 0x0000003a4864723c */ /* 0x000fe60000001864 */
[----:B------:R-:W-:-:S04]  /*72a0*/  IMAD.WIDE R48, R14, 0x2, R48 ;  /* 0x000000020e307825 */ /* 0x000fc800078e0230 */
[C---:B------:R-:W-:Y:S01]  /*72b0*/  IMAD.WIDE R46, R14.reuse, 0x2, R46 ;  /* 0x000000020e2e7825 */ /* 0x040fe200078e022e */
[----:B------:R-:W-:Y:S03]  /*72c0*/  HMMA.16816.F32 R96, R72, R54, R96 ;  /* 0x000000364860723c */ /* 0x000fe60000001860 */
[----:B------:R-:W-:-:S04]  /*72d0*/  IMAD.WIDE R44, R14, 0x2, R44 ;  /* 0x000000020e2c7825 */ /* 0x000fc800078e022c */
[----:B------:R-:W-:Y:S01]  /*72e0*/  IMAD.WIDE R40, R14, 0x2, R40 ;  /* 0x000000020e287825 */ /* 0x000fe200078e0228 */
[----:B------:R-:W-:Y:S01]  /*72f0*/  HMMA.16816.F32 R92, R72, R50, R92 ;  /* 0x00000032485c723c */ /* 0x000fe2000000185c */
[----:B------:R-:W-:Y:S02]  /*7300*/  MOV R212, R42 ;  /* 0x0000002a00d47202 */ /* 0x000fe40000000f00 */
[----:B------:R-:W-:Y:S02]  /*7310*/  IMAD.MOV.U32 R26, RZ, RZ, R250 ;  /* 0x000000ffff1a7224 */ /* 0x000fe400078e00fa */
[----:B------:R-:W-:-:S03]  /*7320*/  IMAD.MOV.U32 R37, RZ, RZ, R251 ;  /* 0x000000ffff257224 */ /* 0x000fc600078e00fb */
[----:B------:R-:W-:Y:S01]  /*7330*/  HMMA.16816.F32 R68, R72, R82, R68 ;  /* 0x000000524844723c */ /* 0x000fe20000001844 */
        /* <DEDUP_REMOVED lines=15> */
[----:B------:R-:W-:Y:S01]  /*7430*/  IMAD.WIDE R222, R15, 0x2, R222 ;  /* 0x000000020fde7825 */ /* 0x000fe200078e02de */
[----:B------:R-:W-:Y:S01]  /*7440*/  @!P0 CALL.REL.NOINC `(.L_x_2) ;  /* 0x0000001000008944 */ /* 0x000fe20003c00000 */
[----:B------:R-:W-:Y:S05]  /*7450*/  BRA `(.L_x_3) ;  /* 0xffffd51000007947 */ /* 0x000fea000383ffff */
.L_x_2:
[----:B------:R-:W-:Y:S02]  /*7460*/  F2FP.PACK_AB R8, R107, R111 ;  /* 0x0000006f6b08723e */ /* 0x000fe400000000ff */
[----:B------:R-:W-:Y:S02]  /*7470*/  F2FP.PACK_AB R12, R106, R110 ;  /* 0x0000006e6a0c723e */ /* 0x000fe400000000ff */
[----:B------:R-:W-:-:S02]  /*7480*/  F2FP.PACK_AB R16, R105, R109 ;  /* 0x0000006d6910723e */ /* 0x000fc400000000ff */
[----:B------:R-:W-:Y:S02]  /*7490*/  F2FP.PACK_AB R11, R71, R87 ;  /* 0x00000057470b723e */ /* 0x000fe400000000ff */
[----:B------:R-:W-:Y:S02]  /*74a0*/  F2FP.PACK_AB R10, R91, R95 ;  /* 0x0000005f5b0a723e */ /* 0x000fe400000000ff */
[----:B------:R-:W-:Y:S02]  /*74b0*/  F2FP.PACK_AB R9, R99, R103 ;  /* 0x000000676309723e */ /* 0x000fe400000000ff */
        /* <DEDUP_REMOVED lines=10> */
.L_x_1:
[----:B------:R-:W-:Y:S01]  /*7560*/  BAR.SYNC.DEFER_BLOCKING 0x0 ;  /* 0x0000000000007b1d */ /* 0x000fe20000010000 */
[----:B------:R-:W-:Y:S01]  /*7570*/  LOP3.LUT R7, R7, R6, RZ, 0xfc, !PT ;  /* 0x0000000607077212 */ /* 0x000fe200078efcff */
[----:B------:R-:W-:Y:S01]  /*7580*/  IMAD.SHL.U32 R4, R0, 0x200, RZ ;  /* 0x0000020000047824 */ /* 0x000fe200078e00ff */
[----:B------:R-:W-:Y:S01]  /*7590*/  ISETP.GE.AND P0, PT, R2, c[0x0][0x178], PT ;  /* 0x00005e0002007a0c */ /* 0x000fe20003f06270 */
[C---:B------:R-:W-:Y:S01]  /*75a0*/  IMAD.SHL.U32 R6, R0.reuse, 0x4, RZ ;  /* 0x0000000400067824 */ /* 0x040fe200078e00ff */
[----:B------:R-:W-:Y:S01]  /*75b0*/  LOP3.LUT R30, R5, 0x1e0, R221, 0xfe, !PT ;  /* 0x000001e0051e7812 */ /* 0x000fe200078efedd */
[----:B------:R-:W-:Y:S01]  /*75c0*/  IMAD.SHL.U32 R20, R0, 0x800, RZ ;  /* 0x0000080000147824 */ /* 0x000fe200078e00ff */
[----:B------:R-:W-:Y:S01]  /*75d0*/  LOP3.LUT R4, R4, 0x3000, RZ, 0xc0, !PT ;  /* 0x0000300004047812 */ /* 0x000fe200078ec0ff */
[----:B------:R-:W-:Y:S01]  /*75e0*/  IMAD R22, R2, c[0x0][0x194], RZ ;  /* 0x0000650002167a24 */ /* 0x000fe200078e02ff */
[----:B------:R-:W-:Y:S01]  /*75f0*/  LOP3.LUT R7, R7, 0x70, R6, 0x78, !PT ;  /* 0x0000007007077812 */ /* 0x000fe200078e7806 */
[----:B------:R-:W-:Y:S01]  /*7600*/  IMAD.MOV.U32 R53, RZ, RZ, c[0x0][0x198] ;  /* 0x00006600ff357624 */ /* 0x000fe200078e00ff */
[----:B------:R-:W-:-:S02]  /*7610*/  LOP3.LUT R20, R20, 0x3000, RZ, 0xc0, !PT ;  /* 0x0000300014147812 */ /* 0x000fc400078ec0ff */
[----:B------:R-:W-:Y:S01]  /*7620*/  LOP3.LUT R6, R6, 0x200, RZ, 0xc0, !PT ;  /* 0x0000020006067812 */ /* 0x000fe200078ec0ff */
[----:B------:R-:W-:Y:S01]  /*7630*/  IMAD.IADD R4, R4, 0x1, R7 ;  /* 0x0000000104047824 */ /* 0x000fe200078e0207 */
[----:B------:R-:W-:Y:S01]  /*7640*/  LOP3.LUT R2, R5, R221, RZ, 0xfc, !PT ;  /* 0x000000dd05027212 */ /* 0x000fe200078efcff */
[----:B------:R-:W-:Y:S01]  /*7650*/  IMAD R3, R3, 0x10, R20 ;  /* 0x0000001003037824 */ /* 0x000fe200078e0214 */
[C-C-:B------:R-:W-:Y:S02]  /*7660*/  LOP3.LUT R31, R5.reuse, 0x1c0, R221.reuse, 0xfe, !PT ;  /* 0x000001c0051f7812 */ /* 0x140fe400078efedd */
[--C-:B------:R-:W-:Y:S01]  /*7670*/  LOP3.LUT R32, R5, 0x1a0, R221.reuse, 0xfe, !PT ;  /* 0x000001a005207812 */ /* 0x100fe200078efedd */
[----:B------:R-:W-:Y:S01]  /*7680*/  IMAD R24, R2, c[0x0][0x198], RZ ;  /* 0x0000660002187a24 */ /* 0x000fe200078e02ff */
[----:B------:R-:W-:Y:S02]  /*7690*/  LOP3.LUT R3, R3, 0x60, R0, 0x78, !PT ;  /* 0x0000006003037812 */ /* 0x000fe400078e7800 */
[C-C-:B------:R-:W-:Y:S01]  /*76a0*/  LOP3.LUT R33, R5.reuse, 0x190, R221.reuse, 0xfe, !PT ;  /* 0x0000019005217812 */ /* 0x140fe200078efedd */
[----:B------:R-:W-:Y:S01]  /*76b0*/  STS.128 [R4], R104 ;  /* 0x0000006804007388 */ /* 0x000fe20000000c00 */
[C---:B------:R-:W-:Y:S01]  /*76c0*/  LOP3.LUT R34, R5.reuse, 0x180, R221, 0xfe, !PT ;  /* 0x0000018005227812 */ /* 0x040fe200078efedd */
[----:B------:R-:W-:Y:S01]  /*76d0*/  IMAD.IADD R6, R6, 0x1, R3 ;  /* 0x0000000106067824 */ /* 0x000fe200078e0203 */
[C-C-:B------:R-:W-:Y:S01]  /*76e0*/  LOP3.LUT R3, R5.reuse, 0x1d0, R221.reuse, 0xfe, !PT ;  /* 0x000001d005037812 */ /* 0x140fe200078efedd */
[----:B------:R-:W-:Y:S01]  /*76f0*/  STS.128 [R4+0x100], R16 ;  /* 0x0001001004007388 */ /* 0x000fe20000000c00 */
[----:B------:R-:W-:-:S02]  /*7700*/  LOP3.LUT R35, R5, 0x160, R221, 0xfe, !PT ;  /* 0x0000016005237812 */ /* 0x000fc400078efedd */
[C-C-:B------:R-:W-:Y:S01]  /*7710*/  LOP3.LUT R36, R5.reuse, 0x150, R221.reuse, 0xfe, !PT ;  /* 0x0000015005247812 */ /* 0x140fe200078efedd */
[----:B------:R-:W-:Y:S01]  /*7720*/  STS.128 [R4+0x80], R12 ;  /* 0x0000800c04007388 */ /* 0x000fe20000000c00 */
[C-C-:B------:R-:W-:Y:S02]  /*7730*/  LOP3.LUT R37, R5.reuse, 0x140, R221.reuse, 0xfe, !PT ;  /* 0x0000014005257812 */ /* 0x140fe400078efedd */
[C-C-:B------:R-:W-:Y:S01]  /*7740*/  LOP3.LUT R38, R5.reuse, 0x120, R221.reuse, 0xfe, !PT ;  /* 0x0000012005267812 */ /* 0x140fe200078efedd */
[----:B------:R-:W-:Y:S01]  /*7750*/  STS.128 [R4+0x180], R8 ;  /* 0x0001800804007388 */ /* 0x000fe20000000c00 */
[C-C-:B------:R-:W-:Y:S02]  /*7760*/  LOP3.LUT R39, R5.reuse, 0x110, R221.reuse, 0xfe, !PT ;  /* 0x0000011005277812 */ /* 0x140fe400078efedd */
[C-C-:B------:R-:W-:Y:S01]  /*7770*/  LOP3.LUT R40, R5.reuse, 0x100, R221.reuse, 0xfe, !PT ;  /* 0x0000010005287812 */ /* 0x140fe200078efedd */
[----:B------:R-:W-:Y:S01]  /*7780*/  BAR.SYNC.DEFER_BLOCKING 0x0 ;  /* 0x0000000000007b1d */ /* 0x000fe20000010000 */
[----:B------:R-:W-:-:S02]  /*7790*/  LOP3.LUT R41, R5, 0xe0, R221, 0xfe, !PT ;  /* 0x000000e005297812 */ /* 0x000fc400078efedd */
[C-C-:B------:R-:W-:Y:S02]  /*77a0*/  LOP3.LUT R42, R5.reuse, 0xd0, R221.reuse, 0xfe, !PT ;  /* 0x000000d0052a7812 */ /* 0x140fe400078efedd */
[C-C-:B------:R-:W-:Y:S02]  /*77b0*/  LOP3.LUT R43, R5.reuse, 0xc0, R221.reuse, 0xfe, !PT ;  /* 0x000000c0052b7812 */ /* 0x140fe400078efedd */
[C-C-:B------:R-:W-:Y:S02]  /*77c0*/  LOP3.LUT R27, R5.reuse, 0xa0, R221.reuse, 0xfe, !PT ;  /* 0x000000a0051b7812 */ /* 0x140fe400078efedd */
[C-C-:B------:R-:W-:Y:S02]  /*77d0*/  LOP3.LUT R44, R5.reuse, 0x90, R221.reuse, 0xfe, !PT ;  /* 0x00000090052c7812 */ /* 0x140fe400078efedd */
[C-C-:B------:R-:W-:Y:S02]  /*77e0*/  LOP3.LUT R45, R5.reuse, 0x80, R221.reuse, 0xfe, !PT ;  /* 0x00000080052d7812 */ /* 0x140fe400078efedd */
[----:B------:R-:W-:-:S02]  /*77f0*/  LOP3.LUT R46, R5, 0x60, R221, 0xfe, !PT ;  /* 0x00000060052e7812 */ /* 0x000fc400078efedd */
[C-C-:B------:R-:W-:Y:S02]  /*7800*/  LOP3.LUT R29, R5.reuse, 0x50, R221.reuse, 0xfe, !PT ;  /* 0x00000050051d7812 */ /* 0x140fe400078efedd */
[C-C-:B------:R-:W-:Y:S02]  /*7810*/  LOP3.LUT R20, R5.reuse, 0x40, R221.reuse, 0xfe, !PT ;  /* 0x0000004005147812 */ /* 0x140fe400078efedd */
[C-C-:B------:R-:W-:Y:S02]  /*7820*/  LOP3.LUT R21, R5.reuse, 0x20, R221.reuse, 0xfe, !PT ;  /* 0x0000002005157812 */ /* 0x140fe400078efedd */
[----:B------:R-:W-:Y:S02]  /*7830*/  LEA.HI R0, R0, R5, RZ, 0x1c ;  /* 0x0000000500007211 */ /* 0x000fe400078fe0ff */
[----:B------:R-:W-:Y:S01]  /*7840*/  LOP3.LUT R221, R5, 0x10, R221, 0xfe, !PT ;  /* 0x0000001005dd7812 */ /* 0x000fe200078efedd */
[----:B------:R-:W0:Y:S01]  /*7850*/  LDS.128 R12, [R6] ;  /* 0x00000000060c7984 */ /* 0x000e220000000c00 */
[----:B------:R-:W-:-:S02]  /*7860*/  ISETP.LT.AND P1, PT, R2, c[0x0][0x17c], !P0 ;  /* 0x00005f0002007a0c */ /* 0x000fc40004721270 */
[C---:B------:R-:W-:Y:S01]  /*7870*/  LEA R49, P3, R22.reuse, c[0x0][0x170], 0x1 ;  /* 0x00005c0016317a11 */ /* 0x040fe200078608ff */
[----:B------:R-:W1:Y:S01]  /*7880*/  LDS.128 R16, [R6+0x400] ;  /* 0x0004000006107984 */ /* 0x000e620000000c00 */
[----:B------:R-:W-:Y:S02]  /*7890*/  ISETP.LT.AND P2, PT, R3, c[0x0][0x17c], !P0 ;  /* 0x00005f0003007a0c */ /* 0x000fe40004741270 */
[----:B------:R-:W-:Y:S01]  /*78a0*/  LEA.HI.X.SX32 R51, R22, c[0x0][0x174], 0x1, P3 ;  /* 0x00005d0016337a11 */ /* 0x000fe200018f0eff */
[----:B------:R-:W2:Y:S01]  /*78b0*/  LDS.128 R8, [R6+0x800] ;  /* 0x0008000006087984 */ /* 0x000ea20000000c00 */
[C---:B------:R-:W-:Y:S02]  /*78c0*/  LEA R2, P4, R24.reuse, R49, 0x1 ;  /* 0x0000003118027211 */ /* 0x040fe400078808ff */
[C---:B------:R-:W-:Y:S01]  /*78d0*/  ISETP.LT.AND P3, PT, R221.reuse, c[0x0][0x17c], !P0 ;  /* 0x00005f00dd007a0c */ /* 0x040fe20004761270 */
[----:B------:R-:W3:Y:S01]  /*78e0*/  LDS.128 R4, [R6+0xc00] ;  /* 0x000c000006047984 */ /* 0x000ee20000000c00 */
[----:B------:R-:W-:Y:S01]  /*78f0*/  IMAD R221, R221, c[0x0][0x198], RZ ;  /* 0x00006600dddd7a24 */ /* 0x000fe200078e02ff */
[----:B------:R-:W-:Y:S01]  /*7900*/  LEA.HI.X.SX32 R3, R24, R51, 0x1, P4 ;  /* 0x0000003318037211 */ /* 0x000fe200020f0eff */
[----:B------:R-:W-:Y:S01]  /*7910*/  IMAD R24, R53, 0x20, R24 ;  /* 0x0000002035187824 */ /* 0x000fe200078e0218 */
[----:B------:R-:W-:-:S02]  /*7920*/  ISETP.LT.AND P5, PT, R21, c[0x0][0x17c], !P0 ;  /* 0x00005f0015007a0c */ /* 0x000fc400047a1270 */
[----:B------:R-:W-:Y:S01]  /*7930*/  ISETP.LT.AND P6, PT, R20, c[0x0][0x17c], !P0 ;  /* 0x00005f0014007a0c */ /* 0x000fe200047c1270 */
[----:B------:R-:W-:Y:S01]  /*7940*/  IMAD R28, R53, 0x20, R24 ;  /* 0x00000020351c7824 */ /* 0x000fe200078e0218 */
[----:B------:R-:W-:Y:S02]  /*7950*/  IADD3 R23, R0, 0x30, RZ ;  /* 0x0000003000177810 */ /* 0x000fe40007ffe0ff */
[----:B------:R-:W-:Y:S01]  /*7960*/  LEA R20, P4, R221, R49, 0x1 ;  /* 0x00000031dd147211 */ /* 0x000fe200078808ff */
[----:B------:R-:W-:Y:S02]  /*7970*/  IMAD R47, R53, 0x10, R28 ;  /* 0x00000010352f7824 */ /* 0x000fe400078e021c */
[----:B------:R-:W-:Y:S01]  /*7980*/  IMAD R25, R23, c[0x0][0x198], RZ ;  /* 0x0000660017197a24 */ /* 0x000fe200078e02ff */
[----:B------:R-:W-:Y:S01]  /*7990*/  LEA.HI.X.SX32 R21, R221, R51, 0x1, P4 ;  /* 0x00000033dd157211 */ /* 0x000fe200020f0eff */
[----:B------:R-:W-:Y:S01]  /*79a0*/  IMAD R48, R53, 0x10, R47 ;  /* 0x0000001035307824 */ /* 0x000fe200078e022f */
[----:B------:R-:W-:Y:S01]  /*79b0*/  ISETP.LT.AND P4, PT, R23, c[0x0][0x17c], !P0 ;  /* 0x00005f0017007a0c */ /* 0x000fe20004781270 */
[----:B0-----:R0:W-:Y:S01]  /*79c0*/  @P1 STG.E.U16 [R2.64], R12 ;  /* 0x0000000c02001986 */ /* 0x0011e2000c101506 */
[----:B------:R-:W-:-:S03]  /*79d0*/  LEA R22, P1, R24, R49, 0x1 ;  /* 0x0000003118167211 */ /* 0x000fc600078208ff */
[----:B-1----:R-:W-:Y:S01]  /*79e0*/  @P3 STG.E.U16 [R20.64], R16 ;  /* 0x0000001014003986 */ /* 0x002fe2000c101506 */
[----:B------:R-:W-:Y:S02]  /*79f0*/  LEA.HI.X.SX32 R23, R24, R51, 0x1, P1 ;  /* 0x0000003318177211 */ /* 0x000fe400008f0eff */
[-C--:B------:R-:W-:Y:S02]  /*7a00*/  LEA R24, P1, R25, R49.reuse, 0x1 ;  /* 0x0000003119187211 */ /* 0x080fe400078208ff */
[----:B------:R-:W-:Y:S01]  /*7a10*/  LEA R26, P3, R47, R49, 0x1 ;  /* 0x000000312f1a7211 */ /* 0x000fe200078608ff */
[----:B--2---:R1:W-:Y:S01]  /*7a20*/  @P5 STG.E.U16 [R22.64], R8 ;  /* 0x0000000816005986 */ /* 0x0043e2000c101506 */
[----:B------:R-:W-:Y:S02]  /*7a30*/  LEA.HI.X.SX32 R25, R25, R51, 0x1, P1 ;  /* 0x0000003319197211 */ /* 0x000fe400008f0eff */
[C---:B0-----:R-:W-:Y:S02]  /*7a40*/  LEA R2, P5, R28.reuse, R49, 0x1 ;  /* 0x000000311c027211 */ /* 0x041fe400078a08ff */
[----:B------:R-:W-:Y:S01]  /*7a50*/  ISETP.LT.AND P1, PT, R27, c[0x0][0x17c], !P0 ;  /* 0x00005f001b007a0c */ /* 0x000fe20004721270 */
[----:B---3--:R-:W-:Y:S01]  /*7a60*/  @P4 STG.E.U16 [R24.64], R4 ;  /* 0x0000000418004986 */ /* 0x008fe2000c101506 */
[----:B------:R-:W-:-:S02]  /*7a70*/  LEA.HI.X.SX32 R3, R28, R51, 0x1, P5 ;  /* 0x000000331c037211 */ /* 0x000fc400028f0eff */
[C---:B------:R-:W-:Y:S02]  /*7a80*/  LEA R28, P5, R48.reuse, R49, 0x1 ;  /* 0x00000031301c7211 */ /* 0x040fe400078a08ff */
[-C--:B------:R-:W-:Y:S02]  /*7a90*/  LEA.HI.X.SX32 R27, R47, R51.reuse, 0x1, P3 ;  /* 0x000000332f1b7211 */ /* 0x080fe400018f0eff */
[----:B------:R-:W-:Y:S02]  /*7aa0*/  ISETP.LT.AND P3, PT, R29, c[0x0][0x17c], !P0 ;  /* 0x00005f001d007a0c */ /* 0x000fe40004761270 */
[----:B------:R-:W-:Y:S01]  /*7ab0*/  LEA.HI.X.SX32 R29, R48, R51, 0x1, P5 ;  /* 0x00000033301d7211 */ /* 0x000fe200028f0eff */
[----:B------:R-:W-:Y:S01]  /*7ac0*/  IMAD R48, R53, 0x20, R48 ;  /* 0x0000002035307824 */ /* 0x000fe200078e0230 */
[----:B------:R-:W-:Y:S02]  /*7ad0*/  ISETP.LT.AND P5, PT, R46, c[0x0][0x17c], !P0 ;  /* 0x00005f002e007a0c */ /* 0x000fe400047a1270 */
[----:B-1----:R-:W-:-:S02]  /*7ae0*/  PRMT R8, R12, 0x7632, R8 ;  /* 0x000076320c087816 */ /* 0x002fc40000000008 */
[----:B------:R-:W-:Y:S02]  /*7af0*/  IADD3 R12, R0, 0x70, RZ ;  /* 0x00000070000c7810 */ /* 0x000fe40007ffe0ff */
[----:B------:R-:W-:Y:S01]  /*7b00*/  ISETP.LT.AND P4, PT, R44, c[0x0][0x17c], !P0 ;  /* 0x00005f002c007a0c */ /* 0x000fe20004781270 */
[----:B------:R0:W-:Y:S01]  /*7b10*/  @P6 STG.E.U16 [R2.64], R8 ;  /* 0x0000000802006986 */ /* 0x0001e2000c101506 */
[----:B------:R-:W-:Y:S02]  /*7b20*/  ISETP.LT.AND P6, PT, R12, c[0x0][0x17c], !P0 ;  /* 0x00005f000c007a0c */ /* 0x000fe400047c1270 */
[----:B0-----:R-:W-:Y:S01]  /*7b30*/  PRMT R3, R16, 0x7632, R3 ;  /* 0x0000763210037816 */ /* 0x001fe20000000003 */
[----:B------:R-:W-:Y:S01]  /*7b40*/  IMAD R16, R12, c[0x0][0x198], RZ ;  /* 0x000066000c107a24 */ /* 0x000fe200078e02ff */
[----:B------:R-:W-:Y:S01]  /*7b50*/  PRMT R12, R8, 0x7632, R12 ;  /* 0x00007632080c7816 */ /* 0x000fe2000000000c */
[----:B------:R-:W-:Y:S02]  /*7b60*/  IMAD R8, R53, 0x10, R48 ;  /* 0x0000001035087824 */ /* 0x000fe400078e0230 */
[----:B------:R0:W-:Y:S01]  /*7b70*/  @P3 STG.E.U16 [R26.64], R3 ;  /* 0x000000031a003986 */ /* 0x0001e2000c101506 */
[----:B------:R-:W-:-:S03]  /*7b80*/  LEA R20, P3, R16, R49, 0x1 ;  /* 0x0000003110147211 */ /* 0x000fc600078608ff */
[----:B------:R1:W-:Y:S01]  /*7b90*/  @P5 STG.E.U16 [R28.64], R12 ;  /* 0x0000000c1c005986 */ /* 0x0003e2000c101506 */
[----:B------:R-:W-:Y:S02]  /*7ba0*/  ISETP.LT.AND P5, PT, R45, c[0x0][0x17c], !P0 ;  /* 0x00005f002d007a0c */ /* 0x000fe400047a1270 */
[----:B------:R-:W-:Y:S02]  /*7bb0*/  LEA.HI.X.SX32 R21, R16, R51, 0x1, P3 ;  /* 0x0000003310157211 */ /* 0x000fe400018f0eff */
[----:B------:R-:W-:Y:S02]  /*7bc0*/  PRMT R16, R4, 0x7632, R16 ;  /* 0x0000763204107816 */ /* 0x000fe40000000010 */
[----:B------:R-:W-:Y:S02]  /*7bd0*/  LEA R2, P3, R48, R49, 0x1 ;  /* 0x0000003130027211 */ /* 0x000fe400078608ff */
[----:B------:R-:W-:Y:S01]  /*7be0*/  IADD3 R4, R0, 0xb0, RZ ;  /* 0x000000b000047810 */ /* 0x000fe20007ffe0ff */
[----:B------:R-:W-:Y:S01]  /*7bf0*/  @P6 STG.E.U16 [R20.64], R16 ;  /* 0x0000001014006986 */ /* 0x000fe2000c101506 */
[----:B0-----:R-:W-:-:S02]  /*7c00*/  LEA.HI.X.SX32 R3, R48, R51, 0x1, P3 ;  /* 0x0000003330037211 */ /* 0x001fc400018f0eff */
[----:B------:R-:W-:Y:S02]  /*7c10*/  LEA R22, P6, R8, R49, 0x1 ;  /* 0x0000003108167211 */ /* 0x000fe400078c08ff */
[C---:B-1----:R-:W-:Y:S01]  /*7c20*/  LEA R12, R53.reuse, R8, 0x4 ;  /* 0x00000008350c7211 */ /* 0x042fe200078e20ff */
[----:B------:R0:W-:Y:S01]  /*7c30*/  @P5 STG.E.U16 [R2.64], R13 ;  /* 0x0000000d02005986 */ /* 0x0001e2000c101506 */
[C---:B------:R-:W-:Y:S01]  /*7c40*/  ISETP.LT.AND P3, PT, R4.reuse, c[0x0][0x17c], !P0 ;  /* 0x00005f0004007a0c */ /* 0x040fe20004761270 */
[----:B------:R-:W-:Y:S01]  /*7c50*/  IMAD R4, R4, c[0x0][0x198], RZ ;  /* 0x0000660004047a24 */ /* 0x000fe200078e02ff */
[----:B------:R-:W-:Y:S02]  /*7c60*/  LEA.HI.X.SX32 R23, R8, R51, 0x1, P6 ;  /* 0x0000003308177211 */ /* 0x000fe400030f0eff */
[-C--:B------:R-:W-:Y:S02]  /*7c70*/  LEA R24, P5, R12, R49.reuse, 0x1 ;  /* 0x000000310c187211 */ /* 0x080fe400078a08ff */
[----:B------:R-:W-:Y:S01]  /*7c80*/  LEA R26, P6, R4, R49, 0x1 ;  /* 0x00000031041a7211 */ /* 0x000fe200078c08ff */
[----:B------:R1:W-:Y:S01]  /*7c90*/  @P4 STG.E.U16 [R22.64], R17 ;  /* 0x0000001116004986 */ /* 0x0003e2000c101506 */
[----:B------:R-:W-:Y:S01]  /*7ca0*/  LEA.HI.X.SX32 R25, R12, R51, 0x1, P5 ;  /* 0x000000330c197211 */ /* 0x000fe200028f0eff */
[----:B------:R-:W-:Y:S01]  /*7cb0*/  IMAD R12, R53, 0x20, R12 ;  /* 0x00000020350c7824 */ /* 0x000fe200078e020c */
[----:B------:R-:W-:-:S02]  /*7cc0*/  ISETP.LT.AND P4, PT, R43, c[0x0][0x17c], !P0 ;  /* 0x00005f002b007a0c */ /* 0x000fc40004781270 */
[----:B------:R-:W-:Y:S01]  /*7cd0*/  LEA.HI.X.SX32 R27, R4, R51, 0x1, P6 ;  /* 0x00000033041b7211 */ /* 0x000fe200030f0eff */
[----:B------:R-:W-:Y:S01]  /*7ce0*/  @P1 STG.E.U16 [R24.64], R9 ;  /* 0x0000000918001986 */ /* 0x000fe2000c101506 */
[----:B0-----:R-:W-:Y:S01]  /*7cf0*/  LEA R2, P6, R12, R49, 0x1 ;  /* 0x000000310c027211 */ /* 0x001fe200078c08ff */
[C---:B------:R-:W-:Y:S01]  /*7d00*/  IMAD R8, R53.reuse, 0x10, R12 ;  /* 0x0000001035087824 */ /* 0x040fe200078e020c */
[----:B------:R-:W-:Y:S01]  /*7d10*/  ISETP.LT.AND P1, PT, R42, c[0x0][0x17c], !P0 ;  /* 0x00005f002a007a0c */ /* 0x000fe20004721270 */
[----:B------:R-:W-:Y:S01]  /*7d20*/  @P3 STG.E.U16 [R26.64], R5 ;  /* 0x000000051a003986 */ /* 0x000fe2000c101506 */
[----:B------:R-:W-:Y:S01]  /*7d30*/  LEA.HI.X.SX32 R3, R12, R51, 0x1, P6 ;  /* 0x000000330c037211 */ /* 0x000fe200030f0eff */
[----:B------:R-:W-:Y:S01]  /*7d40*/  IMAD R20, R53, 0x10, R8 ;  /* 0x0000001035147824 */ /* 0x000fe200078e0208 */
[----:B------:R-:W-:Y:S02]  /*7d50*/  PRMT R13, R13, 0x7632, R13 ;  /* 0x000076320d0d7816 */ /* 0x000fe4000000000d */
[----:B------:R-:W-:-:S02]  /*7d60*/  LEA R12, P6, R8, R49, 0x1 ;  /* 0x00000031080c7211 */ /* 0x000fc400078c08ff */
[----:B------:R-:W-:Y:S01]  /*7d70*/  IADD3 R4, R0, 0xf0, RZ ;  /* 0x000000f000047810 */ /* 0x000fe20007ffe0ff */
[----:B------:R0:W-:Y:S01]  /*7d80*/  @P4 STG.E.U16 [R2.64], R13 ;  /* 0x0000000d02004986 */ /* 0x0001e2000c101506 */
[----:B------:R-:W-:Y:S02]  /*7d90*/  ISETP.LT.AND P3, PT, R41, c[0x0][0x17c], !P0 ;  /* 0x00005f0029007a0c */ /* 0x000fe40004761270 */
[----:B-1----:R-:W-:Y:S01]  /*7da0*/  PRMT R17, R17, 0x7632, R17 ;  /* 0x0000763211117816 */ /* 0x002fe20000000011 */
[C---:B------:R-:W-:Y:S01]  /*7db0*/  IMAD R21, R4.reuse, c[0x0][0x198], RZ ;  /* 0x0000660004157a24 */ /* 0x040fe200078e02ff */
[----:B------:R-:W-:Y:S02]  /*7dc0*/  ISETP.LT.AND P4, PT, R4, c[0x0][0x17c], !P0 ;  /* 0x00005f0004007a0c */ /* 0x000fe40004781270 */
[----:B------:R-:W-:Y:S02]  /*7dd0*/  ISETP.LT.AND P5, PT, R32, c[0x0][0x17c], !P0 ;  /* 0x00005f0020007a0c */ /* 0x000fe400047a1270 */
[----:B0-----:R-:W-:-:S02]  /*7de0*/  LEA.HI.X.SX32 R13, R8, R51, 0x1, P6 ;  /* 0x00000033080d7211 */ /* 0x001fc400030f0eff */
[-C--:B------:R-:W-:Y:S02]  /*7df0*/  LEA R16, P6, R20, R49.reuse, 0x1 ;  /* 0x0000003114107211 */ /* 0x080fe400078c08ff */
[----:B------:R-:W-:Y:S01]  /*7e00*/  PRMT R3, R9, 0x7632, R3 ;  /* 0x0000763209037816 */ /* 0x000fe20000000003 */
[----:B------:R0:W-:Y:S01]  /*7e10*/  @P1 STG.E.U16 [R12.64], R17 ;  /* 0x000000110c001986 */ /* 0x0001e2000c101506 */
[----:B------:R-:W-:-:S04]  /*7e20*/  LEA R8, P1, R21, R49, 0x1 ;  /* 0x0000003115087211 */ /* 0x000fc800078208ff */
[-C--:B------:R-:W-:Y:S02]  /*7e30*/  LEA.HI.X.SX32 R9, R21, R51.reuse, 0x1, P1 ;  /* 0x0000003315097211 */ /* 0x080fe400008f0eff */
[----:B------:R-:W-:Y:S02]  /*7e40*/  PRMT R21, R5, 0x7632, R21 ;  /* 0x0000763205157816 */ /* 0x000fe40000000015 */
[----:B------:R-:W-:Y:S02]  /*7e50*/  ISETP.LT.AND P1, PT, R39, c[0x0][0x17c], !P0 ;  /* 0x00005f0027007a0c */ /* 0x000fe40004721270 */
[----:B0-----:R-:W-:Y:S01]  /*7e60*/  LEA.HI.X.SX32 R17, R20, R51, 0x1, P6 ;  /* 0x0000003314117211 */ /* 0x001fe200030f0eff */
[C---:B------:R-:W-:Y:S01]  /*7e70*/  IMAD R20, R53.reuse, 0x20, R20 ;  /* 0x0000002035147824 */ /* 0x040fe200078e0214 */
[----:B------:R-:W-:Y:S02]  /*7e80*/  ISETP.LT.AND P6, PT, R40, c[0x0][0x17c], !P0 ;  /* 0x00005f0028007a0c */ /* 0x000fe400047c1270 */
[----:B------:R-:W-:Y:S01]  /*7e90*/  IADD3 R13, R0, 0x130, RZ ;  /* 0x00000130000d7810 */ /* 0x000fe20007ffe0ff */
[----:B------:R0:W-:Y:S01]  /*7ea0*/  @P3 STG.E.U16 [R16.64], R3 ;  /* 0x0000000310003986 */ /* 0x0001e2000c101506 */
[----:B------:R-:W-:Y:S01]  /*7eb0*/  LEA R2, P3, R20, R49, 0x1 ;  /* 0x0000003114027211 */ /* 0x000fe200078608ff */
[----:B------:R-:W-:-:S02]  /*7ec0*/  IMAD R5, R53, 0x10, R20 ;  /* 0x0000001035057824 */ /* 0x000fc400078e0214 */
[----:B------:R1:W-:Y:S03]  /*7ed0*/  @P4 STG.E.U16 [R8.64], R21 ;  /* 0x0000001508004986 */ /* 0x0003e6000c101506 */
[----:B------:R-:W-:Y:S02]  /*7ee0*/  LEA R4, P4, R5, R49, 0x1 ;  /* 0x0000003105047211 */ /* 0x000fe400078808ff */
[-C--:B0-----:R-:W-:Y:S01]  /*7ef0*/  LEA.HI.X.SX32 R3, R20, R51.reuse, 0x1, P3 ;  /* 0x0000003314037211 */ /* 0x081fe200018f0eff */
[----:B------:R-:W-:Y:S01]  /*7f00*/  IMAD R20, R53, 0x10, R5 ;  /* 0x0000001035147824 */ /* 0x000fe200078e0205 */
[----:B------:R-:W-:Y:S01]  /*7f10*/  ISETP.LT.AND P3, PT, R38, c[0x0][0x17c], !P0 ;  /* 0x00005f0026007a0c */ /* 0x000fe20004761270 */
[----:B------:R-:W-:Y:S01]  /*7f20*/  IMAD R16, R13, c[0x0][0x198], RZ ;  /* 0x000066000d107a24 */ /* 0x000fe200078e02ff */
[----:B------:R-:W-:Y:S01]  /*7f30*/  LEA.HI.X.SX32 R5, R5, R51, 0x1, P4 ;  /* 0x0000003305057211 */ /* 0x000fe200020f0eff */
[----:B------:R0:W-:Y:S01]  /*7f40*/  @P6 STG.E.U16 [R2.64], R14 ;  /* 0x0000000e02006986 */ /* 0x0001e2000c101506 */
[----:B------:R-:W-:-:S02]  /*7f50*/  LEA R12, P6, R20, R49, 0x1 ;  /* 0x00000031140c7211 */ /* 0x000fc400078c08ff */
[----:B------:R-:W-:Y:S01]  /*7f60*/  ISETP.LT.AND P4, PT, R13, c[0x0][0x17c], !P0 ;  /* 0x00005f000d007a0c */ /* 0x000fe20004781270 */
[----:B------:R2:W-:Y:S01]  /*7f70*/  @P1 STG.E.U16 [R4.64], R18 ;  /* 0x0000001204001986 */ /* 0x0005e2000c101506 */
[----:B------:R-:W-:Y:S01]  /*7f80*/  LEA.HI.X.SX32 R13, R20, R51, 0x1, P6 ;  /* 0x00000033140d7211 */ /* 0x000fe200030f0eff */
[----:B------:R-:W-:Y:S01]  /*7f90*/  IMAD R20, R53, 0x20, R20 ;  /* 0x0000002035147824 */ /* 0x000fe200078e0214 */
[C---:B-1----:R-:W-:Y:S02]  /*7fa0*/  LEA R8, P6, R16.reuse, R49, 0x1 ;  /* 0x0000003110087211 */ /* 0x042fe400078c08ff */
[----:B------:R-:W-:Y:S01]  /*7fb0*/  ISETP.LT.AND P1, PT, R37, c[0x0][0x17c], !P0 ;  /* 0x00005f0025007a0c */ /* 0x000fe20004721270 */
[----:B------:R1:W-:Y:S01]  /*7fc0*/  @P3 STG.E.U16 [R12.64], R10 ;  /* 0x0000000a0c003986 */ /* 0x0003e2000c101506 */
[----:B------:R-:W-:Y:S02]  /*7fd0*/  LEA.HI.X.SX32 R9, R16, R51, 0x1, P6 ;  /* 0x0000003310097211 */ /* 0x000fe400030f0eff */
[----:B0-----:R-:W-:-:S02]  /*7fe0*/  LEA R2, P6, R20, R49, 0x1 ;  /* 0x0000003114027211 */ /* 0x001fc400078c08ff */
[----:B------:R-:W-:Y:S01]  /*7ff0*/  ISETP.LT.AND P3, PT, R36, c[0x0][0x17c], !P0 ;  /* 0x00005f0024007a0c */ /* 0x000fe20004761270 */
[----:B------:R-:W-:Y:S01]  /*8000*/  @P4 STG.E.U16 [R8.64], R6 ;  /* 0x0000000608004986 */ /* 0x000fe2000c101506 */
[----:B--2---:R-:W-:Y:S01]  /*8010*/  PRMT R5, R14, 0x7632, R5 ;  /* 0x000076320e057816 */ /* 0x004fe20000000005 */
[----:B------:R-:W-:Y:S01]  /*8020*/  IMAD R14, R53, 0x10, R20 ;  /* 0x00000010350e7824 */ /* 0x000fe200078e0214 */
[----:B------:R-:W-:Y:S02]  /*8030*/  LEA.HI.X.SX32 R3, R20, R51, 0x1, P6 ;  /* 0x0000003314037211 */ /* 0x000fe400030f0eff */
[----:B------:R-:W-:Y:S01]  /*8040*/  ISETP.LT.AND P4, PT, R35, c[0x0][0x17c], !P0 ;  /* 0x00005f0023007a0c */ /* 0x000fe20004781270 */
[----:B------:R-:W-:Y:S01]  /*8050*/  IMAD R16, R53, 0x10, R14 ;  /* 0x0000001035107824 */ /* 0x000fe200078e020e */
[----:B------:R-:W-:Y:S01]  /*8060*/  LEA R4, P6, R14, R49, 0x1 ;  /* 0x000000310e047211 */ /* 0x000fe200078c08ff */
[----:B------:R0:W-:Y:S01]  /*8070*/  @P1 STG.E.U16 [R2.64], R5 ;  /* 0x0000000502001986 */ /* 0x0001e2000c101506 */
[----:B-1----:R-:W-:-:S02]  /*8080*/  IADD3 R13, R0, 0x170, RZ ;  /* 0x00000170000d7810 */ /* 0x002fc40007ffe0ff */
[----:B------:R-:W-:Y:S02]  /*8090*/  PRMT R18, R18, 0x7632, R18 ;  /* 0x0000763212127816 */ /* 0x000fe40000000012 */
[C---:B------:R-:W-:Y:S02]  /*80a0*/  ISETP.LT.AND P1, PT, R13.reuse, c[0x0][0x17c], !P0 ;  /* 0x00005f000d007a0c */ /* 0x040fe40004721270 */
[----:B------:R-:W-:Y:S02]  /*80b0*/  PRMT R10, R10, 0x7632, R10 ;  /* 0x000076320a0a7816 */ /* 0x000fe4000000000a */
[----:B0-----:R-:W-:Y:S01]  /*80c0*/  LEA.HI.X.SX32 R5, R14, R51, 0x1, P6 ;  /* 0x000000330e057211 */ /* 0x001fe200030f0eff */
[----:B------:R-:W-:Y:S01]  /*80d0*/  IMAD R14, R13, c[0x0][0x198], RZ ;  /* 0x000066000d0e7a24 */ /* 0x000fe200078e02ff */
[----:B------:R-:W-:-:S03]  /*80e0*/  LEA R12, P6, R16, R49, 0x1 ;  /* 0x00000031100c7211 */ /* 0x000fc600078c08ff */
[----:B------:R0:W-:Y:S01]  /*80f0*/  @P3 STG.E.U16 [R4.64], R18 ;  /* 0x0000001204003986 */ /* 0x0001e2000c101506 */
[----:B------:R-:W-:Y:S01]  /*8100*/  LEA.HI.X.SX32 R13, R16, R51, 0x1, P6 ;  /* 0x00000033100d7211 */ /* 0x000fe200030f0eff */
[C---:B------:R-:W-:Y:S01]  /*8110*/  IMAD R16, R53.reuse, 0x20, R16 ;  /* 0x0000002035107824 */ /* 0x040fe200078e0210 */
[----:B------:R-:W-:Y:S02]  /*8120*/  ISETP.LT.AND P3, PT, R34, c[0x0][0x17c], !P0 ;  /* 0x00005f0022007a0c */ /* 0x000fe40004761270 */
[-C--:B------:R-:W-:Y:S01]  /*8130*/  LEA R2, P6, R14, R49.reuse, 0x1 ;  /* 0x000000310e027211 */ /* 0x080fe200078c08ff */
[----:B------:R1:W-:Y:S01]  /*8140*/  @P4 STG.E.U16 [R12.64], R10 ;  /* 0x0000000a0c004986 */ /* 0x0003e2000c101506 */
[----:B------:R-:W-:Y:S02]  /*8150*/  LEA R8, P4, R16, R49, 0x1 ;  /* 0x0000003110087211 */ /* 0x000fe400078808ff */
[-C--:B------:R-:W-:Y:S02]  /*8160*/  LEA.HI.X.SX32 R3, R14, R51.reuse, 0x1, P6 ;  /* 0x000000330e037211 */ /* 0x080fe400030f0eff */
[----:B------:R-:W-:Y:S01]  /*8170*/  LEA.HI.X.SX32 R9, R16, R51, 0x1, P4 ;  /* 0x0000003310097211 */ /* 0x000fe200020f0eff */
[----:B0-----:R-:W-:Y:S01]  /*8180*/  IMAD R5, R53, 0x10, R16 ;  /* 0x0000001035057824 */ /* 0x001fe200078e0210 */
[----:B------:R-:W-:-:S02]  /*8190*/  ISETP.LT.AND P6, PT, R33, c[0x0][0x17c], !P0 ;  /* 0x00005f0021007a0c */ /* 0x000fc400047c1270 */
[----:B-1----:R-:W-:Y:S01]  /*81a0*/  PRMT R13, R6, 0x7632, R13 ;  /* 0x00007632060d7816 */ /* 0x002fe2000000000d */
[C---:B------:R-:W-:Y:S01]  /*81b0*/  IMAD R10, R53.reuse, 0x10, R5 ;  /* 0x00000010350a7824 */ /* 0x040fe200078e0205 */
[C---:B------:R-:W-:Y:S02]  /*81c0*/  IADD3 R6, R0.reuse, 0x1b0, RZ ;  /* 0x000001b000067810 */ /* 0x040fe40007ffe0ff */
[----:B------:R-:W-:Y:S01]  /*81d0*/  IADD3 R0, R0, 0x1f0, RZ ;  /* 0x000001f000007810 */ /* 0x000fe20007ffe0ff */
[----:B------:R-:W-:Y:S01]  /*81e0*/  IMAD R14, R53, 0x20, R10 ;  /* 0x00000020350e7824 */ /* 0x000fe200078e020a */
[C---:B------:R-:W-:Y:S01]  /*81f0*/  ISETP.LT.AND P4, PT, R6.reuse, c[0x0][0x17c], !P0 ;  /* 0x00005f0006007a0c */ /* 0x040fe20004781270 */
[----:B------:R-:W-:Y:S01]  /*8200*/  IMAD R6, R6, c[0x0][0x198], RZ ;  /* 0x0000660006067a24 */ /* 0x000fe200078e02ff */
[----:B------:R0:W-:Y:S01]  /*8210*/  @P1 STG.E.U16 [R2.64], R13 ;  /* 0x0000000d02001986 */ /* 0x0001e2000c101506 */
[----:B------:R-:W-:Y:S01]  /*8220*/  LEA R4, P1, R5, R49, 0x1 ;  /* 0x0000003105047211 */ /* 0x000fe200078208ff */
[----:B------:R-:W-:-:S02]  /*8230*/  IMAD R17, R53, 0x10, R14 ;  /* 0x0000001035117824 */ /* 0x000fc400078e020e */
[----:B------:R1:W-:Y:S01]  /*8240*/  @P3 STG.E.U16 [R8.64], R15 ;  /* 0x0000000f08003986 */ /* 0x0003e2000c101506 */
[----:B------:R-:W-:Y:S01]  /*8250*/  LEA R12, P3, R6, R49, 0x1 ;  /* 0x00000031060c7211 */ /* 0x000fe200078608ff */
[----:B------:R-:W-:Y:S01]  /*8260*/  IMAD R18, R0, c[0x0][0x198], RZ ;  /* 0x0000660000127a24 */ /* 0x000fe200078e02ff */
[-C--:B------:R-:W-:Y:S02]  /*8270*/  LEA.HI.X.SX32 R5, R5, R51.reuse, 0x1, P1 ;  /* 0x0000003305057211 */ /* 0x080fe400008f0eff */
[----:B0-----:R-:W-:Y:S01]  /*8280*/  LEA.HI.X.SX32 R13, R6, R51, 0x1, P3 ;  /* 0x00000033060d7211 */ /* 0x001fe200018f0eff */
[----:B------:R-:W-:Y:S01]  /*8290*/  IMAD R6, R53, 0x10, R17 ;  /* 0x0000001035067824 */ /* 0x000fe200078e0211 */
[-C--:B------:R-:W-:Y:S01]  /*82a0*/  LEA R2, P1, R10, R49.reuse, 0x1 ;  /* 0x000000310a027211 */ /* 0x080fe200078208ff */
[----:B------:R0:W-:Y:S01]  /*82b0*/  @P6 STG.E.U16 [R4.64], R19 ;  /* 0x0000001304006986 */ /* 0x0001e2000c101506 */
[----:B-1----:R-:W-:Y:S02]  /*82c0*/  LEA R8, P3, R14, R49, 0x1 ;  /* 0x000000310e087211 */ /* 0x002fe400078608ff */
[----:B------:R-:W-:-:S02]  /*82d0*/  LEA.HI.X.SX32 R3, R10, R51, 0x1, P1 ;  /* 0x000000330a037211 */ /* 0x000fc400008f0eff */
[----:B------:R-:W-:Y:S02]  /*82e0*/  LEA.HI.X.SX32 R9, R14, R51, 0x1, P3 ;  /* 0x000000330e097211 */ /* 0x000fe400018f0eff */
[----:B------:R-:W-:Y:S01]  /*82f0*/  ISETP.LT.AND P3, PT, R31, c[0x0][0x17c], !P0 ;  /* 0x00005f001f007a0c */ /* 0x000fe20004761270 */
[----:B------:R1:W-:Y:S01]  /*8300*/  @P5 STG.E.U16 [R2.64], R11 ;  /* 0x0000000b02005986 */ /* 0x0003e2000c101506 */
[-C--:B------:R-:W-:Y:S02]  /*8310*/  LEA R16, P6, R17, R49.reuse, 0x1 ;  /* 0x0000003111107211 */ /* 0x080fe400078c08ff */
[----:B------:R-:W-:Y:S01]  /*8320*/  PRMT R15, R15, 0x7632, R15 ;  /* 0x000076320f0f7816 */ /* 0x000fe2000000000f */
[----:B------:R1:W-:Y:S01]  /*8330*/  @P4 STG.E.U16 [R12.64], R7 ;  /* 0x000000070c004986 */ /* 0x0003e2000c101506 */
[----:B0-----:R-:W-:Y:S02]  /*8340*/  LEA R4, P1, R6, R49, 0x1 ;  /* 0x0000003106047211 */ /* 0x001fe400078208ff */
[----:B------:R-:W-:-:S02]  /*8350*/  LEA.HI.X.SX32 R17, R17, R51, 0x1, P6 ;  /* 0x0000003311117211 */ /* 0x000fc400030f0eff */
[----:B------:R-:W-:Y:S02]  /*8360*/  LEA.HI.X.SX32 R5, R6, R51, 0x1, P1 ;  /* 0x0000003306057211 */ /* 0x000fe400008f0eff */
[----:B------:R-:W-:Y:S01]  /*8370*/  ISETP.LT.AND P1, PT, R30, c[0x0][0x17c], !P0 ;  /* 0x00005f001e007a0c */ /* 0x000fe20004721270 */
[----:B------:R1:W-:Y:S01]  /*8380*/  @P3 STG.E.U16 [R8.64], R15 ;  /* 0x0000000f08003986 */ /* 0x0003e2000c101506 */
[----:B------:R-:W-:Y:S02]  /*8390*/  ISETP.LT.AND P0, PT, R0, c[0x0][0x17c], !P0 ;  /* 0x00005f0000007a0c */ /* 0x000fe40004701270 */
[----:B------:R-:W-:Y:S02]  /*83a0*/  PRMT R19, R19, 0x7632, R19 ;  /* 0x0000763213137816 */ /* 0x000fe40000000013 */
[----:B------:R-:W-:Y:S02]  /*83b0*/  PRMT R0, R11, 0x7632, R0 ;  /* 0x000076320b007816 */ /* 0x000fe40000000000 */
[C---:B------:R-:W-:Y:S01]  /*83c0*/  LEA R20, P6, R18.reuse, R49, 0x1 ;  /* 0x0000003112147211 */ /* 0x040fe200078c08ff */
[----:B------:R1:W-:Y:S03]  /*83d0*/  @P2 STG.E.U16 [R16.64], R19 ;  /* 0x0000001310002986 */ /* 0x0003e6000c101506 */
[----:B------:R-:W-:Y:S01]  /*83e0*/  LEA.HI.X.SX32 R21, R18, R51, 0x1, P6 ;  /* 0x0000003312157211 */ /* 0x000fe200030f0eff */
[----:B------:R1:W-:Y:S02]  /*83f0*/  @P1 STG.E.U16 [R4.64], R0 ;  /* 0x0000000004001986 */ /* 0x0003e4000c101506 */
[----:B------:R-:W-:Y:S06]  /*8400*/  @!P0 EXIT ;  /* 0x000000000000894d */ /* 0x000fec0003800000 */
[----:B------:R-:W-:-:S05]  /*8410*/  PRMT R10, R7, 0x7632, R10 ;  /* 0x00007632070a7816 */ /* 0x000fca000000000a */
[----:B------:R-:W-:Y:S01]  /*8420*/  STG.E.U16 [R20.64], R10 ;  /* 0x0000000a14007986 */ /* 0x000fe2000c101506 */
[----:B------:R-:W-:Y:S05]  /*8430*/  EXIT ;  /* 0x000000000000794d */ /* 0x000fea0003800000 */
.L_x_4:
[----:B------:R-:W-:-:S00]  /*8440*/  BRA `(.L_x_4) ;  /* 0xfffffff000007947 */ /* 0x000fc0000383ffff */
[----:B------:R-:W-:-:S00]  /*8450*/  NOP ;  /* 0x0000000000007918 */ /* 0x000fc00000000000 */
        /* <DEDUP_REMOVED lines=10> */
.L_x_5:


//--------------------- .nv.shared.matmul_kernel  --------------------------
	.section	.nv.shared.matmul_kernel,"aw",@nobits
	.sectionflags	@""
	.align	16
